// auto-generated by cutlass_sweep.gemm — config: {"arch": "sm_100", "cluster_m": 2, "cluster_n": 1, "dtype": "mxfp8_e5m2", "dtype_b": "mxfp8_e5m2", "layout": "nt", "stages": 0, "tile_k": 256, "tile_m": 256, "tile_n": 64}
#include "cutlass/cutlass.h"
#include "cutlass/gemm/collective/collective_builder.hpp"
#include "cutlass/gemm/device/gemm_universal_adapter.h"
#include "cutlass/gemm/kernel/gemm_universal.hpp"
#include "cutlass/epilogue/collective/collective_builder.hpp"

using ElemA = cutlass::mx_float8_t<cutlass::float_e5m2_t>;
using ElemB = cutlass::mx_float8_t<cutlass::float_e5m2_t>;
using ElemCD = cutlass::bfloat16_t;
using Acc  = float;
using TileShape    = cute::Shape<cute::_256, cute::_64, cute::_256>;
using ClusterShape = cute::Shape<cute::_2, cute::_1, cute::_1>;

using CollectiveEpilogue = typename cutlass::epilogue::collective::CollectiveBuilder<
    cutlass::arch::Sm100, cutlass::arch::OpClassTensorOp,
    TileShape, ClusterShape,
    cutlass::epilogue::collective::EpilogueTileAuto,
    Acc, Acc,
    ElemCD, cutlass::layout::RowMajor, 128 / cutlass::sizeof_bits<ElemCD>::value,
    ElemCD, cutlass::layout::RowMajor, 128 / cutlass::sizeof_bits<ElemCD>::value,
    cutlass::epilogue::collective::EpilogueScheduleAuto
  >::CollectiveOp;

using CollectiveMainloop = typename cutlass::gemm::collective::CollectiveBuilder<
    cutlass::arch::Sm100, cutlass::arch::OpClassBlockScaledTensorOp,
    ElemA, cutlass::layout::RowMajor, 32,
    ElemB, cutlass::layout::ColumnMajor, 32,
    Acc,
    TileShape, ClusterShape,
    cutlass::gemm::collective::StageCountAutoCarveout<static_cast<int>(sizeof(typename CollectiveEpilogue::SharedStorage))>,
    cutlass::gemm::collective::KernelScheduleAuto
  >::CollectiveOp;

using GemmKernel = cutlass::gemm::kernel::GemmUniversal<
    cute::Shape<int,int,int,int>,
    CollectiveMainloop,
    CollectiveEpilogue
>;
using Gemm = cutlass::gemm::device::GemmUniversalAdapter<GemmKernel>;

// Force the device kernel symbol into the cubin without needing a host main.
auto* _anchor = &cutlass::device_kernel<GemmKernel>;


// ===== COMPILED SASS (sm_100a) =====

	.target	sm_100a

	.elftype	@"ET_EXEC"


//--------------------- .note.nv.tkinfo           --------------------------
	.section	.note.nv.tkinfo,"",@"SHT_NOTE"
	.sectionflags	@"SHF_NOTE_NV_TKINFO"
	.tkinfo
        /*0018*/ 	.word	0x00000002
        /*0030*/ 	.string	""
        /*0030*/ 	.string	"ptxas"
        /*0030*/ 	.string	"Cuda compilation tools, release 13.0, V13.0.88"
        /*0030*/ 	.string	"Build cuda_13.0.r13.0/compiler.36424714_0"
        /*0030*/ 	.string	"-arch sm_100a -m 64 "



//--------------------- .note.nv.cuinfo           --------------------------
	.section	.note.nv.cuinfo,"",@"SHT_NOTE"
	.sectionflags	@"SHF_NOTE_NV_CUINFO"
        /*0018*/ 	.short	0x0002
        /*001a*/ 	.short	0x0064
        /*001c*/ 	.short	0x0082
	.zero		2


//--------------------- .nv.info                  --------------------------
	.section	.nv.info,"",@"SHT_CUDA_INFO"
	.align	4


	//----- nvinfo : EIATTR_REGCOUNT
	.align		4
        /*0000*/ 	.byte	0x04, 0x2f
        /*0002*/ 	.short	(.L_19 - .L_18)
	.align		4
.L_18:
        /*0004*/ 	.word	index@(_ZN7cutlass13device_kernelINS_4gemm6kernel13GemmUniversalIN4cute5tupleIJiiiiEEENS1_10collective13CollectiveMmaINS1_46MainloopSm100TmaUmmaWarpSpecializedBlockScaledILi4ELi2ELi2ENS5_IJNS4_1CILi2EEENSA_ILi1EEESC_EEEEENS5_IJNSA_ILi256EEENSA_ILi64EEESF_EEENS5_IJNS_12float_e5m2_tENS_13float_ue8m0_tEEEENS5_IJNS5_IJlSC_lEEENS4_6LayoutINS5_IJNS5_IJNS5_IJNSA_ILi32EEENSA_ILi4EEEEEEiEEESQ_NS5_IJSC_iEEEEEENS5_IJNS5_IJNS5_IJNSA_ILi16EEESO_EEEiEEENS5_IJNS5_IJNSA_ILi0EEESC_EEENSA_ILi512EEEEEENS5_IJSW_iEEEEEEEEEEESK_S13_NS4_8TiledMMAINS4_8MMA_AtomIJNS4_27SM100_MMA_MXF8F6F4_2x1SM_SSISI_SI_fSJ_Li256ELi64ELNS4_4UMMA5MajorE0ELS18_0ELNS17_7ScaleInE0ELS19_0EEEEEENSM_INS5_IJSC_SC_SC_EEENS5_IJSW_SW_SW_EEEEENS5_IJNS4_10UnderscoreES1F_S1F_EEEEENS5_IJNS4_18SM100_TMA_2SM_LOADES1I_EEENS5_IJNS4_14ComposedLayoutINS4_7SwizzleILi3ELi4ELi3EEENS4_18smem_ptr_flag_bitsILi8EEENSM_INS5_IJNSA_ILi8EEENSA_ILi128EEEEEENS5_IJS1Q_SC_EEEEEEENSM_INS5_IJNS5_IJNS5_IJSP_SC_EEENS5_IJSN_SC_EEEEEESC_NS5_IJSO_SB_EEEEEENS5_IJNS5_IJNS5_IJSU_SY_EEESX_EEESW_NS5_IJSC_SY_EEEEEEEEEEEvNS4_8identityENS5_IJS1I_NS4_28SM100_TMA_2SM_LOAD_MULTICASTEEEES25_vS26_EENS_8epilogue10collective18CollectiveEpilogueINS2A_23Sm100TmaWarpSpecializedILi3ELi2ELi32ELb1ELb0EEEJNS5_IJS1Q_SG_SF_EEENS5_IJNSM_IS1Q_SC_EENSM_ISN_SC_EEEEENS_10bfloat16_tESL_S2J_SL_NS2A_6fusion15FusionCallbacksIS2E_NS2K_17LinearCombinationIS2J_fS2J_fLNS_15FloatRoundStyleE2EEES2F_S2I_JEEENS4_5SM1004TMEM4LOAD26SM100_TMEM_LOAD_32dp32b32xENS4_13SM90_TMA_LOADENS1K_INS1L_ILi2ELi4ELi3EEENS1N_ILi16EEENSM_INS5_IJS1P_SN_EEES1W_EEEENS4_39AutoVectorizingCopyWithAssumedAlignmentILi128EEENS4_14SM90_TMA_STOREES2Z_S31_S31_EEEvvEEEEvNT_6ParamsE)
        /*0008*/ 	.word	0x0000007a


	//----- nvinfo : EIATTR_FRAME_SIZE
	.align		4
.L_19:
        /*000c*/ 	.byte	0x04, 0x11
        /*000e*/ 	.short	(.L_21 - .L_20)
	.align		4
.L_20:
        /*0010*/ 	.word	index@($__internal_2_$__cuda_sm10x_tcgen05_guardrail_trap_unallocated_columns_being_dealloced)
        /*0014*/ 	.word	0x00000000


	//----- nvinfo : EIATTR_FRAME_SIZE
	.align		4
.L_21:
        /*0018*/ 	.byte	0x04, 0x11
        /*001a*/ 	.short	(.L_23 - .L_22)
	.align		4
.L_22:
        /*001c*/ 	.word	index@($__internal_1_$__cuda_sm10x_tcgen05_guardrail_trap_phase_invalid_during_alloc)
        /*0020*/ 	.word	0x00000000


	//----- nvinfo : EIATTR_FRAME_SIZE
	.align		4
.L_23:
        /*0024*/ 	.byte	0x04, 0x11
        /*0026*/ 	.short	(.L_25 - .L_24)
	.align		4
.L_24:
        /*0028*/ 	.word	index@($__internal_0_$__cuda_sm10x_tcgen05_guardrail_trap_col_being_dealloced_not_returned_by_alloc)
        /*002c*/ 	.word	0x00000000


	//----- nvinfo : EIATTR_FRAME_SIZE
	.align		4
.L_25:
        /*0030*/ 	.byte	0x04, 0x11
        /*0032*/ 	.short	(.L_27 - .L_26)
	.align		4
.L_26:
        /*0034*/ 	.word	index@(_ZN7cutlass13device_kernelINS_4gemm6kernel13GemmUniversalIN4cute5tupleIJiiiiEEENS1_10collective13CollectiveMmaINS1_46MainloopSm100TmaUmmaWarpSpecializedBlockScaledILi4ELi2ELi2ENS5_IJNS4_1CILi2EEENSA_ILi1EEESC_EEEEENS5_IJNSA_ILi256EEENSA_ILi64EEESF_EEENS5_IJNS_12float_e5m2_tENS_13float_ue8m0_tEEEENS5_IJNS5_IJlSC_lEEENS4_6LayoutINS5_IJNS5_IJNS5_IJNSA_ILi32EEENSA_ILi4EEEEEEiEEESQ_NS5_IJSC_iEEEEEENS5_IJNS5_IJNS5_IJNSA_ILi16EEESO_EEEiEEENS5_IJNS5_IJNSA_ILi0EEESC_EEENSA_ILi512EEEEEENS5_IJSW_iEEEEEEEEEEESK_S13_NS4_8TiledMMAINS4_8MMA_AtomIJNS4_27SM100_MMA_MXF8F6F4_2x1SM_SSISI_SI_fSJ_Li256ELi64ELNS4_4UMMA5MajorE0ELS18_0ELNS17_7ScaleInE0ELS19_0EEEEEENSM_INS5_IJSC_SC_SC_EEENS5_IJSW_SW_SW_EEEEENS5_IJNS4_10UnderscoreES1F_S1F_EEEEENS5_IJNS4_18SM100_TMA_2SM_LOADES1I_EEENS5_IJNS4_14ComposedLayoutINS4_7SwizzleILi3ELi4ELi3EEENS4_18smem_ptr_flag_bitsILi8EEENSM_INS5_IJNSA_ILi8EEENSA_ILi128EEEEEENS5_IJS1Q_SC_EEEEEEENSM_INS5_IJNS5_IJNS5_IJSP_SC_EEENS5_IJSN_SC_EEEEEESC_NS5_IJSO_SB_EEEEEENS5_IJNS5_IJNS5_IJSU_SY_EEESX_EEESW_NS5_IJSC_SY_EEEEEEEEEEEvNS4_8identityENS5_IJS1I_NS4_28SM100_TMA_2SM_LOAD_MULTICASTEEEES25_vS26_EENS_8epilogue10collective18CollectiveEpilogueINS2A_23Sm100TmaWarpSpecializedILi3ELi2ELi32ELb1ELb0EEEJNS5_IJS1Q_SG_SF_EEENS5_IJNSM_IS1Q_SC_EENSM_ISN_SC_EEEEENS_10bfloat16_tESL_S2J_SL_NS2A_6fusion15FusionCallbacksIS2E_NS2K_17LinearCombinationIS2J_fS2J_fLNS_15FloatRoundStyleE2EEES2F_S2I_JEEENS4_5SM1004TMEM4LOAD26SM100_TMEM_LOAD_32dp32b32xENS4_13SM90_TMA_LOADENS1K_INS1L_ILi2ELi4ELi3EEENS1N_ILi16EEENSM_INS5_IJS1P_SN_EEES1W_EEEENS4_39AutoVectorizingCopyWithAssumedAlignmentILi128EEENS4_14SM90_TMA_STOREES2Z_S31_S31_EEEvvEEEEvNT_6ParamsE)
        /*0038*/ 	.word	0x00000000


	//----- nvinfo : EIATTR_MIN_STACK_SIZE
	.align		4
.L_27:
        /*003c*/ 	.byte	0x04, 0x12
        /*003e*/ 	.short	(.L_29 - .L_28)
	.align		4
.L_28:
        /*0040*/ 	.word	index@(_ZN7cutlass13device_kernelINS_4gemm6kernel13GemmUniversalIN4cute5tupleIJiiiiEEENS1_10collective13CollectiveMmaINS1_46MainloopSm100TmaUmmaWarpSpecializedBlockScaledILi4ELi2ELi2ENS5_IJNS4_1CILi2EEENSA_ILi1EEESC_EEEEENS5_IJNSA_ILi256EEENSA_ILi64EEESF_EEENS5_IJNS_12float_e5m2_tENS_13float_ue8m0_tEEEENS5_IJNS5_IJlSC_lEEENS4_6LayoutINS5_IJNS5_IJNS5_IJNSA_ILi32EEENSA_ILi4EEEEEEiEEESQ_NS5_IJSC_iEEEEEENS5_IJNS5_IJNS5_IJNSA_ILi16EEESO_EEEiEEENS5_IJNS5_IJNSA_ILi0EEESC_EEENSA_ILi512EEEEEENS5_IJSW_iEEEEEEEEEEESK_S13_NS4_8TiledMMAINS4_8MMA_AtomIJNS4_27SM100_MMA_MXF8F6F4_2x1SM_SSISI_SI_fSJ_Li256ELi64ELNS4_4UMMA5MajorE0ELS18_0ELNS17_7ScaleInE0ELS19_0EEEEEENSM_INS5_IJSC_SC_SC_EEENS5_IJSW_SW_SW_EEEEENS5_IJNS4_10UnderscoreES1F_S1F_EEEEENS5_IJNS4_18SM100_TMA_2SM_LOADES1I_EEENS5_IJNS4_14ComposedLayoutINS4_7SwizzleILi3ELi4ELi3EEENS4_18smem_ptr_flag_bitsILi8EEENSM_INS5_IJNSA_ILi8EEENSA_ILi128EEEEEENS5_IJS1Q_SC_EEEEEEENSM_INS5_IJNS5_IJNS5_IJSP_SC_EEENS5_IJSN_SC_EEEEEESC_NS5_IJSO_SB_EEEEEENS5_IJNS5_IJNS5_IJSU_SY_EEESX_EEESW_NS5_IJSC_SY_EEEEEEEEEEEvNS4_8identityENS5_IJS1I_NS4_28SM100_TMA_2SM_LOAD_MULTICASTEEEES25_vS26_EENS_8epilogue10collective18CollectiveEpilogueINS2A_23Sm100TmaWarpSpecializedILi3ELi2ELi32ELb1ELb0EEEJNS5_IJS1Q_SG_SF_EEENS5_IJNSM_IS1Q_SC_EENSM_ISN_SC_EEEEENS_10bfloat16_tESL_S2J_SL_NS2A_6fusion15FusionCallbacksIS2E_NS2K_17LinearCombinationIS2J_fS2J_fLNS_15FloatRoundStyleE2EEES2F_S2I_JEEENS4_5SM1004TMEM4LOAD26SM100_TMEM_LOAD_32dp32b32xENS4_13SM90_TMA_LOADENS1K_INS1L_ILi2ELi4ELi3EEENS1N_ILi16EEENSM_INS5_IJS1P_SN_EEES1W_EEEENS4_39AutoVectorizingCopyWithAssumedAlignmentILi128EEENS4_14SM90_TMA_STOREES2Z_S31_S31_EEEvvEEEEvNT_6ParamsE)
        /*0044*/ 	.word	0x00000000
.L_29:


//--------------------- .nv.compat                --------------------------
	.section	.nv.compat,"",@"SHT_CUDA_COMPAT_INFO"
	.align	4
        /*0000*/ 	.byte	0x02, 0x09, 0x01, 0x00, 0x02, 0x02, 0x02, 0x00, 0x02, 0x05, 0x05, 0x00, 0x03, 0x07, 0x01, 0x01
        /*0010*/ 	.byte	0x02, 0x03, 0x01, 0x00, 0x02, 0x06, 0x01, 0x00, 0x04, 0x0b, 0x08, 0x00, 0x09, 0x00, 0x00, 0x00
        /*0020*/ 	.byte	0x00, 0x00, 0x00, 0x00


//--------------------- .nv.info._ZN7cutlass13device_kernelINS_4gemm6kernel13GemmUniversalIN4cute5tupleIJiiiiEEENS1_10collective13CollectiveMmaINS1_46MainloopSm100TmaUmmaWarpSpecializedBlockScaledILi4ELi2ELi2ENS5_IJNS4_1CILi2EEENSA_ILi1EEESC_EEEEENS5_IJNSA_ILi256EEENSA_ILi64EEESF_EEENS5_IJNS_12float_e5m2_tENS_13float_ue8m0_tEEEENS5_IJNS5_IJlSC_lEEENS4_6LayoutINS5_IJNS5_IJNS5_IJNSA_ILi32EEENSA_ILi4EEEEEEiEEESQ_NS5_IJSC_iEEEEEENS5_IJNS5_IJNS5_IJNSA_ILi16EEESO_EEEiEEENS5_IJNS5_IJNSA_ILi0EEESC_EEENSA_ILi512EEEEEENS5_IJSW_iEEEEEEEEEEESK_S13_NS4_8TiledMMAINS4_8MMA_AtomIJNS4_27SM100_MMA_MXF8F6F4_2x1SM_SSISI_SI_fSJ_Li256ELi64ELNS4_4UMMA5MajorE0ELS18_0ELNS17_7ScaleInE0ELS19_0EEEEEENSM_INS5_IJSC_SC_SC_EEENS5_IJSW_SW_SW_EEEEENS5_IJNS4_10UnderscoreES1F_S1F_EEEEENS5_IJNS4_18SM100_TMA_2SM_LOADES1I_EEENS5_IJNS4_14ComposedLayoutINS4_7SwizzleILi3ELi4ELi3EEENS4_18smem_ptr_flag_bitsILi8EEENSM_INS5_IJNSA_ILi8EEENSA_ILi128EEEEEENS5_IJS1Q_SC_EEEEEEENSM_INS5_IJNS5_IJNS5_IJSP_SC_EEENS5_IJSN_SC_EEEEEESC_NS5_IJSO_SB_EEEEEENS5_IJNS5_IJNS5_IJSU_SY_EEESX_EEESW_NS5_IJSC_SY_EEEEEEEEEEEvNS4_8identityENS5_IJS1I_NS4_28SM100_TMA_2SM_LOAD_MULTICASTEEEES25_vS26_EENS_8epilogue10collective18CollectiveEpilogueINS2A_23Sm100TmaWarpSpecializedILi3ELi2ELi32ELb1ELb0EEEJNS5_IJS1Q_SG_SF_EEENS5_IJNSM_IS1Q_SC_EENSM_ISN_SC_EEEEENS_10bfloat16_tESL_S2J_SL_NS2A_6fusion15FusionCallbacksIS2E_NS2K_17LinearCombinationIS2J_fS2J_fLNS_15FloatRoundStyleE2EEES2F_S2I_JEEENS4_5SM1004TMEM4LOAD26SM100_TMEM_LOAD_32dp32b32xENS4_13SM90_TMA_LOADENS1K_INS1L_ILi2ELi4ELi3EEENS1N_ILi16EEENSM_INS5_IJS1P_SN_EEES1W_EEEENS4_39AutoVectorizingCopyWithAssumedAlignmentILi128EEENS4_14SM90_TMA_STOREES2Z_S31_S31_EEEvvEEEEvNT_6ParamsE --------------------------
	.section	.nv.info._ZN7cutlass13device_kernelINS_4gemm6kernel13GemmUniversalIN4cute5tupleIJiiiiEEENS1_10collective13CollectiveMmaINS1_46MainloopSm100TmaUmmaWarpSpecializedBlockScaledILi4ELi2ELi2ENS5_IJNS4_1CILi2EEENSA_ILi1EEESC_EEEEENS5_IJNSA_ILi256EEENSA_ILi64EEESF_EEENS5_IJNS_12float_e5m2_tENS_13float_ue8m0_tEEEENS5_IJNS5_IJlSC_lEEENS4_6LayoutINS5_IJNS5_IJNS5_IJNSA_ILi32EEENSA_ILi4EEEEEEiEEESQ_NS5_IJSC_iEEEEEENS5_IJNS5_IJNS5_IJNSA_ILi16EEESO_EEEiEEENS5_IJNS5_IJNSA_ILi0EEESC_EEENSA_ILi512EEEEEENS5_IJSW_iEEEEEEEEEEESK_S13_NS4_8TiledMMAINS4_8MMA_AtomIJNS4_27SM100_MMA_MXF8F6F4_2x1SM_SSISI_SI_fSJ_Li256ELi64ELNS4_4UMMA5MajorE0ELS18_0ELNS17_7ScaleInE0ELS19_0EEEEEENSM_INS5_IJSC_SC_SC_EEENS5_IJSW_SW_SW_EEEEENS5_IJNS4_10UnderscoreES1F_S1F_EEEEENS5_IJNS4_18SM100_TMA_2SM_LOADES1I_EEENS5_IJNS4_14ComposedLayoutINS4_7SwizzleILi3ELi4ELi3EEENS4_18smem_ptr_flag_bitsILi8EEENSM_INS5_IJNSA_ILi8EEENSA_ILi128EEEEEENS5_IJS1Q_SC_EEEEEEENSM_INS5_IJNS5_IJNS5_IJSP_SC_EEENS5_IJSN_SC_EEEEEESC_NS5_IJSO_SB_EEEEEENS5_IJNS5_IJNS5_IJSU_SY_EEESX_EEESW_NS5_IJSC_SY_EEEEEEEEEEEvNS4_8identityENS5_IJS1I_NS4_28SM100_TMA_2SM_LOAD_MULTICASTEEEES25_vS26_EENS_8epilogue10collective18CollectiveEpilogueINS2A_23Sm100TmaWarpSpecializedILi3ELi2ELi32ELb1ELb0EEEJNS5_IJS1Q_SG_SF_EEENS5_IJNSM_IS1Q_SC_EENSM_ISN_SC_EEEEENS_10bfloat16_tESL_S2J_SL_NS2A_6fusion15FusionCallbacksIS2E_NS2K_17LinearCombinationIS2J_fS2J_fLNS_15FloatRoundStyleE2EEES2F_S2I_JEEENS4_5SM1004TMEM4LOAD26SM100_TMEM_LOAD_32dp32b32xENS4_13SM90_TMA_LOADENS1K_INS1L_ILi2ELi4ELi3EEENS1N_ILi16EEENSM_INS5_IJS1P_SN_EEES1W_EEEENS4_39AutoVectorizingCopyWithAssumedAlignmentILi128EEENS4_14SM90_TMA_STOREES2Z_S31_S31_EEEvvEEEEvNT_6ParamsE,"",@"SHT_CUDA_INFO"
	.sectionflags	@""
	.align	4


	//----- nvinfo : EIATTR_CUDA_API_VERSION
	.align		4
        /*0000*/ 	.byte	0x04, 0x37
        /*0002*/ 	.short	(.L_31 - .L_30)
.L_30:
        /*0004*/ 	.word	0x00000082


	//----- nvinfo : EIATTR_KPARAM_INFO
	.align		4
.L_31:
        /*0008*/ 	.byte	0x04, 0x17
        /*000a*/ 	.short	(.L_33 - .L_32)
.L_32:
        /*000c*/ 	.word	0x00000000
        /*0010*/ 	.short	0x0000
        /*0012*/ 	.short	0x0000
        /*0014*/ 	.byte	0x00, 0xf0, 0x01, 0x30


	//----- nvinfo : EIATTR_AT_ENTRY_FRAGMENTS
	.align		4
.L_33:
        /*0018*/ 	.byte	0x04, 0x4f
        /*001a*/ 	.short	(.L_35 - .L_34)


	//   ....[0]....
.L_34:
        /*001c*/ 	.word	0x00000007


	//----- nvinfo : EIATTR_RESERVED_SMEM_USED
	.align		4
.L_35:
        /*0020*/ 	.byte	0x01, 0x41
	.zero		2


	//----- nvinfo : EIATTR_SPARSE_MMA_MASK
	.align		4
        /*0024*/ 	.byte	0x03, 0x50
        /*0026*/ 	.short	0x0000


	//----- nvinfo : EIATTR_TCGEN05_2CTA_USED
	.align		4
        /*0028*/ 	.byte	0x01, 0x52
	.zero		2


	//----- nvinfo : EIATTR_MAXREG_COUNT
	.align		4
        /*002c*/ 	.byte	0x03, 0x1b
        /*002e*/ 	.short	0x00ff


	//----- nvinfo : EIATTR_NUM_BARRIERS
	.align		4
        /*0030*/ 	.byte	0x02, 0x4c
        /*0032*/ 	.byte	0x07
	.zero		1


	//----- nvinfo : EIATTR_EXTERNS
	.align		4
        /*0034*/ 	.byte	0x04, 0x0f
        /*0036*/ 	.short	(.L_37 - .L_36)


	//   ....[0]....
	.align		4
.L_36:
        /*0038*/ 	.word	index@(__assertfail)


	//----- nvinfo : EIATTR_MERCURY_ISA_VERSION
	.align		4
.L_37:
        /*003c*/ 	.byte	0x03, 0x5f
        /*003e*/ 	.short	0x0101


	//----- nvinfo : EIATTR_INT_WARP_WIDE_INSTR_OFFSETS
	.align		4
        /*0040*/ 	.byte	0x04, 0x31
        /*0042*/ 	.short	(.L_39 - .L_38)


	//   ....[0]....
.L_38:
        /*0044*/ 	.word	0x00000d60


	//   ....[1]....
        /*0048*/ 	.word	0x00000e00


	//   ....[2]....
        /*004c*/ 	.word	0x00005390


	//   ....[3]....
        /*0050*/ 	.word	0x000053b0


	//   ....[4]....
        /*0054*/ 	.word	0x000053e0


	//   ....[5]....
        /*0058*/ 	.word	0x00005f50


	//   ....[6]....
        /*005c*/ 	.word	0x00006070


	//   ....[7]....
        /*0060*/ 	.word	0x000061c0


	//   ....[8]....
        /*0064*/ 	.word	0x000062e0


	//----- nvinfo : EIATTR_COOP_GROUP_MASK_REGIDS
	.align		4
.L_39:
        /*0068*/ 	.byte	0x04, 0x29
        /*006a*/ 	.short	(.L_41 - .L_40)


	//   ....[0]....
.L_40:
        /*006c*/ 	.word	0xffffffff


	//   ....[1]....
        /*0070*/ 	.word	0xffffffff


	//   ....[2]....
        /*0074*/ 	.word	0xffffffff


	//   ....[3]....
        /*0078*/ 	.word	0xffffffff


	//   ....[4]....
        /*007c*/ 	.word	0xffffffff


	//   ....[5]....
        /*0080*/ 	.word	0xffffffff


	//   ....[6]....
        /*0084*/ 	.word	0xffffffff


	//   ....[7]....
        /*0088*/ 	.word	0xffffffff


	//   ....[8]....
        /*008c*/ 	.word	0xffffffff


	//   ....[9]....
        /*0090*/ 	.word	0xffffffff


	//   ....[10]....
        /*0094*/ 	.word	0xffffffff


	//   ....[11]....
        /*0098*/ 	.word	0xffffffff


	//   ....[12]....
        /*009c*/ 	.word	0xffffffff


	//   ....[13]....
        /*00a0*/ 	.word	0xffffffff


	//----- nvinfo : EIATTR_COOP_GROUP_INSTR_OFFSETS
	.align		4
.L_41:
        /*00a4*/ 	.byte	0x04, 0x28
        /*00a6*/ 	.short	(.L_43 - .L_42)


	//   ....[0]....
.L_42:
        /*00a8*/ 	.word	0x000000c0


	//   ....[1]....
        /*00ac*/ 	.word	0x000005a0


	//   ....[2]....
        /*00b0*/ 	.word	0x00000730


	//   ....[3]....
        /*00b4*/ 	.word	0x000008a0


	//   ....[4]....
        /*00b8*/ 	.word	0x00000990


	//   ....[5]....
        /*00bc*/ 	.word	0x00000af0


	//   ....[6]....
        /*00c0*/ 	.word	0x00000c40


	//   ....[7]....
        /*00c4*/ 	.word	0x00000e80


	//   ....[8]....
        /*00c8*/ 	.word	0x000025e0


	//   ....[9]....
        /*00cc*/ 	.word	0x000034b0


	//   ....[10]....
        /*00d0*/ 	.word	0x000039c0


	//   ....[11]....
        /*00d4*/ 	.word	0x000039f0


	//   ....[12]....
        /*00d8*/ 	.word	0x00005290


	//   ....[13]....
        /*00dc*/ 	.word	0x000054a0


	//----- nvinfo : EIATTR_VRC_CTA_INIT_COUNT
	.align		4
.L_43:
        /*00e0*/ 	.byte	0x02, 0x4a
        /*00e2*/ 	.byte	0x80
	.zero		1


	//----- nvinfo : EIATTR_SYSCALL_OFFSETS
	.align		4
        /*00e4*/ 	.byte	0x04, 0x46
        /*00e6*/ 	.short	(.L_45 - .L_44)


	//   ....[0]....
.L_44:
        /*00e8*/ 	.word	0x00006fe0


	//   ....[1]....
        /*00ec*/ 	.word	0x000070d0


	//   ....[2]....
        /*00f0*/ 	.word	0x00007970


	//   ....[3]....
        /*00f4*/ 	.word	0x00008640


	//----- nvinfo : EIATTR_MBARRIER_INSTR_OFFSETS
	.align		4
.L_45:
        /*00f8*/ 	.byte	0x04, 0x39
        /*00fa*/ 	.short	(.L_47 - .L_46)


	//   ....[0]....
.L_46:
        /*00fc*/ 	.word	0x000006a0
        /*0100*/ 	.word	0x000000ff
        /*0104*/ 	.word	0x00000000
        /*0108*/ 	.short	0x0100
        /*010a*/ 	.byte	0x04
	.zero		1


	//   ....[1]....
        /*010c*/ 	.word	0x000006b0
        /*0110*/ 	.word	0x000000ff
        /*0114*/ 	.word	0x00000020
        /*0118*/ 	.short	0x0100
        /*011a*/ 	.byte	0x04
	.zero		1


	//   ....[2]....
        /*011c*/ 	.word	0x000006c0
        /*0120*/ 	.word	0x000000ff
        /*0124*/ 	.word	0x00000008
        /*0128*/ 	.short	0x0100
        /*012a*/ 	.byte	0x04
	.zero		1


	//   ....[3]....
        /*012c*/ 	.word	0x000006d0
        /*0130*/ 	.word	0x000000ff
        /*0134*/ 	.word	0x00000028
        /*0138*/ 	.short	0x0100
        /*013a*/ 	.byte	0x04
	.zero		1


	//   ....[4]....
        /*013c*/ 	.word	0x000006e0
        /*0140*/ 	.word	0x000000ff
        /*0144*/ 	.word	0x00000010
        /*0148*/ 	.short	0x0100
        /*014a*/ 	.byte	0x04
	.zero		1


	//   ....[5]....
        /*014c*/ 	.word	0x000006f0
        /*0150*/ 	.word	0x000000ff
        /*0154*/ 	.word	0x00000030
        /*0158*/ 	.short	0x0100
        /*015a*/ 	.byte	0x04
	.zero		1


	//   ....[6]....
        /*015c*/ 	.word	0x00000700
        /*0160*/ 	.word	0x000000ff
        /*0164*/ 	.word	0x00000018
        /*0168*/ 	.short	0x0100
        /*016a*/ 	.byte	0x04
	.zero		1


	//   ....[7]....
        /*016c*/ 	.word	0x00000710
        /*0170*/ 	.word	0x000000ff
        /*0174*/ 	.word	0x00000038
        /*0178*/ 	.short	0x0100
        /*017a*/ 	.byte	0x04
	.zero		1


	//   ....[8]....
        /*017c*/ 	.word	0x00000830
        /*0180*/ 	.word	0x000000ff
        /*0184*/ 	.word	0x00000040
        /*0188*/ 	.short	0x0100
        /*018a*/ 	.byte	0x04
	.zero		1


	//   ....[9]....
        /*018c*/ 	.word	0x00000840
        /*0190*/ 	.word	0x000000ff
        /*0194*/ 	.word	0x00000058
        /*0198*/ 	.short	0x0100
        /*019a*/ 	.byte	0x04
	.zero		1


	//   ....[10]....
        /*019c*/ 	.word	0x00000850
        /*01a0*/ 	.word	0x000000ff
        /*01a4*/ 	.word	0x00000048
        /*01a8*/ 	.short	0x0100
        /*01aa*/ 	.byte	0x04
	.zero		1


	//   ....[11]....
        /*01ac*/ 	.word	0x00000860
        /*01b0*/ 	.word	0x000000ff
        /*01b4*/ 	.word	0x00000060
        /*01b8*/ 	.short	0x0100
        /*01ba*/ 	.byte	0x04
	.zero		1


	//   ....[12]....
        /*01bc*/ 	.word	0x00000870
        /*01c0*/ 	.word	0x000000ff
        /*01c4*/ 	.word	0x00000050
        /*01c8*/ 	.short	0x0100
        /*01ca*/ 	.byte	0x04
	.zero		1


	//   ....[13]....
        /*01cc*/ 	.word	0x00000880
        /*01d0*/ 	.word	0x000000ff
        /*01d4*/ 	.word	0x00000068
        /*01d8*/ 	.short	0x0100
        /*01da*/ 	.byte	0x04
	.zero		1


	//   ....[14]....
        /*01dc*/ 	.word	0x00000960
        /*01e0*/ 	.word	0x000000ff
        /*01e4*/ 	.word	0x00000070
        /*01e8*/ 	.short	0x0100
        /*01ea*/ 	.byte	0x06
	.zero		1


	//   ....[15]....
        /*01ec*/ 	.word	0x00000970
        /*01f0*/ 	.word	0x000000ff
        /*01f4*/ 	.word	0x00000078
        /*01f8*/ 	.short	0x0100
        /*01fa*/ 	.byte	0x06
	.zero		1


	//   ....[16]....
        /*01fc*/ 	.word	0x00000aa0
        /*0200*/ 	.word	0x000000ff
        /*0204*/ 	.word	0x00000080
        /*0208*/ 	.short	0x0100
        /*020a*/ 	.byte	0x06
	.zero		1


	//   ....[17]....
        /*020c*/ 	.word	0x00000ab0
        /*0210*/ 	.word	0x000000ff
        /*0214*/ 	.word	0x00000090
        /*0218*/ 	.short	0x0100
        /*021a*/ 	.byte	0x06
	.zero		1


	//   ....[18]....
        /*021c*/ 	.word	0x00000ac0
        /*0220*/ 	.word	0x000000ff
        /*0224*/ 	.word	0x00000088
        /*0228*/ 	.short	0x0100
        /*022a*/ 	.byte	0x06
	.zero		1


	//   ....[19]....
        /*022c*/ 	.word	0x00000ad0
        /*0230*/ 	.word	0x000000ff
        /*0234*/ 	.word	0x00000098
        /*0238*/ 	.short	0x0100
        /*023a*/ 	.byte	0x06
	.zero		1


	//   ....[20]....
        /*023c*/ 	.word	0x00000bf0
        /*0240*/ 	.word	0x000000ff
        /*0244*/ 	.word	0x000000a0
        /*0248*/ 	.short	0x0100
        /*024a*/ 	.byte	0x04
	.zero		1


	//   ....[21]....
        /*024c*/ 	.word	0x00000c00
        /*0250*/ 	.word	0x000000ff
        /*0254*/ 	.word	0x000000b0
        /*0258*/ 	.short	0x0100
        /*025a*/ 	.byte	0x04
	.zero		1


	//   ....[22]....
        /*025c*/ 	.word	0x00000c10
        /*0260*/ 	.word	0x000000ff
        /*0264*/ 	.word	0x000000a8
        /*0268*/ 	.short	0x0100
        /*026a*/ 	.byte	0x04
	.zero		1


	//   ....[23]....
        /*026c*/ 	.word	0x00000c20
        /*0270*/ 	.word	0x000000ff
        /*0274*/ 	.word	0x000000b8
        /*0278*/ 	.short	0x0100
        /*027a*/ 	.byte	0x04
	.zero		1


	//   ....[24]....
        /*027c*/ 	.word	0x00000d10
        /*0280*/ 	.word	0x000000ff
        /*0284*/ 	.word	0x000000c0
        /*0288*/ 	.short	0x0100
        /*028a*/ 	.byte	0x04
	.zero		1


	//   ....[25]....
        /*028c*/ 	.word	0x00000d20
        /*0290*/ 	.word	0x000000ff
        /*0294*/ 	.word	0x000000d0
        /*0298*/ 	.short	0x0100
        /*029a*/ 	.byte	0x04
	.zero		1


	//   ....[26]....
        /*029c*/ 	.word	0x00000d30
        /*02a0*/ 	.word	0x000000ff
        /*02a4*/ 	.word	0x000000c8
        /*02a8*/ 	.short	0x0100
        /*02aa*/ 	.byte	0x04
	.zero		1


	//   ....[27]....
        /*02ac*/ 	.word	0x00000d40
        /*02b0*/ 	.word	0x000000ff
        /*02b4*/ 	.word	0x000000d8
        /*02b8*/ 	.short	0x0100
        /*02ba*/ 	.byte	0x04
	.zero		1


	//   ....[28]....
        /*02bc*/ 	.word	0x00000e40
        /*02c0*/ 	.word	0x000000ff
        /*02c4*/ 	.word	0x000000e0
        /*02c8*/ 	.short	0x0100
        /*02ca*/ 	.byte	0x06
	.zero		1


	//   ....[29]....
        /*02cc*/ 	.word	0x00001950
        /*02d0*/ 	.word	0x00000003
        /*02d4*/ 	.word	0x000000d0
        /*02d8*/ 	.short	0x010a
        /*02da*/ 	.byte	0xff
	.zero		1


	//   ....[30]....
        /*02dc*/ 	.word	0x00001980
        /*02e0*/ 	.word	0x00000003
        /*02e4*/ 	.word	0x000000c0
        /*02e8*/ 	.short	0x0101
        /*02ea*/ 	.byte	0xff
	.zero		1


	//   ....[31]....
        /*02ec*/ 	.word	0x00001a60
        /*02f0*/ 	.word	0x000000ff
        /*02f4*/ 	.word	0x00000020
        /*02f8*/ 	.short	0x010a
        /*02fa*/ 	.byte	0x04
	.zero		1


	//   ....[32]....
        /*02fc*/ 	.word	0x00001b80
        /*0300*/ 	.word	0x000000ff
        /*0304*/ 	.word	0x00000020
        /*0308*/ 	.short	0x010a
        /*030a*/ 	.byte	0x07
	.zero		1


	//   ....[33]....
        /*030c*/ 	.word	0x00001ce0
        /*0310*/ 	.word	0x000000ff
        /*0314*/ 	.word	0x00000020
        /*0318*/ 	.short	0x010a
        /*031a*/ 	.byte	0x04
	.zero		1


	//   ....[34]....
        /*031c*/ 	.word	0x00002070
        /*0320*/ 	.word	0x000000ff
        /*0324*/ 	.word	0x00000078
        /*0328*/ 	.short	0x0101
        /*032a*/ 	.byte	0x06
	.zero		1


	//   ....[35]....
        /*032c*/ 	.word	0x00002090
        /*0330*/ 	.word	0x000000ff
        /*0334*/ 	.word	0x00000020
        /*0338*/ 	.short	0x010a
        /*033a*/ 	.byte	0x04
	.zero		1


	//   ....[36]....
        /*033c*/ 	.word	0x00002110
        /*0340*/ 	.word	0x000000ff
        /*0344*/ 	.word	0x00000020
        /*0348*/ 	.short	0x010a
        /*034a*/ 	.byte	0x0e
	.zero		1


	//   ....[37]....
        /*034c*/ 	.word	0x00002250
        /*0350*/ 	.word	0x000000ff
        /*0354*/ 	.word	0x00000020
        /*0358*/ 	.short	0x010a
        /*035a*/ 	.byte	0x04
	.zero		1


	//   ....[38]....
        /*035c*/ 	.word	0x00002610
        /*0360*/ 	.word	0x00000003
        /*0364*/ 	.word	0x00000080
        /*0368*/ 	.short	0x010a
        /*036a*/ 	.byte	0xff
	.zero		1


	//   ....[39]....
        /*036c*/ 	.word	0x00002760
        /*0370*/ 	.word	0x00000000
        /*0374*/ 	.word	0x00000000
        /*0378*/ 	.short	0x0101
        /*037a*/ 	.byte	0xff
	.zero		1


	//   ....[40]....
        /*037c*/ 	.word	0x00002d20
        /*0380*/ 	.word	0x000000ff
        /*0384*/ 	.word	0x00000000
        /*0388*/ 	.short	0x010a
        /*038a*/ 	.byte	0x04
	.zero		1


	//   ....[41]....
        /*038c*/ 	.word	0x00002db0
        /*0390*/ 	.word	0x000000ff
        /*0394*/ 	.word	0x00000000
        /*0398*/ 	.short	0x010a
        /*039a*/ 	.byte	0x05
	.zero		1


	//   ....[42]....
        /*039c*/ 	.word	0x00002e40
        /*03a0*/ 	.word	0x000000ff
        /*03a4*/ 	.word	0x00000000
        /*03a8*/ 	.short	0x010a
        /*03aa*/ 	.byte	0x05
	.zero		1


	//   ....[43]....
        /*03ac*/ 	.word	0x00002ee0
        /*03b0*/ 	.word	0x00000000
        /*03b4*/ 	.word	0x00000000
        /*03b8*/ 	.short	0x010a
        /*03ba*/ 	.byte	0xff
	.zero		1


	//   ....[44]....
        /*03bc*/ 	.word	0x00003010
        /*03c0*/ 	.word	0x00000000
        /*03c4*/ 	.word	0x000000c0
        /*03c8*/ 	.short	0x010a
        /*03ca*/ 	.byte	0xff
	.zero		1


	//   ....[45]....
        /*03cc*/ 	.word	0x00003080
        /*03d0*/ 	.word	0x00000008
        /*03d4*/ 	.word	0x00000000
        /*03d8*/ 	.short	0x0101
        /*03da*/ 	.byte	0xff
	.zero		1


	//   ....[46]....
        /*03dc*/ 	.word	0x000030a0
        /*03e0*/ 	.word	0x000000ff
        /*03e4*/ 	.word	0x00000090
        /*03e8*/ 	.short	0x010a
        /*03ea*/ 	.byte	0x04
	.zero		1


	//   ....[47]....
        /*03ec*/ 	.word	0x000031c0
        /*03f0*/ 	.word	0x00000000
        /*03f4*/ 	.word	0x00000080
        /*03f8*/ 	.short	0x010a
        /*03fa*/ 	.byte	0xff
	.zero		1


	//   ....[48]....
        /*03fc*/ 	.word	0x000032c0
        /*0400*/ 	.word	0x00000000
        /*0404*/ 	.word	0x00000000
        /*0408*/ 	.short	0x0101
        /*040a*/ 	.byte	0xff
	.zero		1


	//   ....[49]....
        /*040c*/ 	.word	0x00003350
        /*0410*/ 	.word	0x000000ff
        /*0414*/ 	.word	0x00000090
        /*0418*/ 	.short	0x0106
        /*041a*/ 	.byte	0x04
	.zero		1


	//   ....[50]....
        /*041c*/ 	.word	0x00003370
        /*0420*/ 	.word	0x000000ff
        /*0424*/ 	.word	0x00000090
        /*0428*/ 	.short	0x010a
        /*042a*/ 	.byte	0x04
	.zero		1


	//   ....[51]....
        /*042c*/ 	.word	0x00003400
        /*0430*/ 	.word	0x000000ff
        /*0434*/ 	.word	0x00000090
        /*0438*/ 	.short	0x0106
        /*043a*/ 	.byte	0x07
	.zero		1


	//   ....[52]....
        /*043c*/ 	.word	0x00003440
        /*0440*/ 	.word	0x00000000
        /*0444*/ 	.word	0x00000090
        /*0448*/ 	.short	0x010a
        /*044a*/ 	.byte	0xff
	.zero		1


	//   ....[53]....
        /*044c*/ 	.word	0x000036a0
        /*0450*/ 	.word	0x000000ff
        /*0454*/ 	.word	0x00000008
        /*0458*/ 	.short	0x010a
        /*045a*/ 	.byte	0x05
	.zero		1


	//   ....[54]....
        /*045c*/ 	.word	0x000036c0
        /*0460*/ 	.word	0x000000ff
        /*0464*/ 	.word	0x00000008
        /*0468*/ 	.short	0x010a
        /*046a*/ 	.byte	0x05
	.zero		1


	//   ....[55]....
        /*046c*/ 	.word	0x00003860
        /*0470*/ 	.word	0x000000ff
        /*0474*/ 	.word	0x00000008
        /*0478*/ 	.short	0x010a
        /*047a*/ 	.byte	0x05
	.zero		1


	//   ....[56]....
        /*047c*/ 	.word	0x00003880
        /*0480*/ 	.word	0x000000ff
        /*0484*/ 	.word	0x00000008
        /*0488*/ 	.short	0x010a
        /*048a*/ 	.byte	0x05
	.zero		1


	//   ....[57]....
        /*048c*/ 	.word	0x00003950
        /*0490*/ 	.word	0x000000ff
        /*0494*/ 	.word	0x00000000
        /*0498*/ 	.short	0x0101
        /*049a*/ 	.byte	0x04
	.zero		1


	//   ....[58]....
        /*049c*/ 	.word	0x00003f80
        /*04a0*/ 	.word	0x00000008
        /*04a4*/ 	.word	0x00000080
        /*04a8*/ 	.short	0x010a
        /*04aa*/ 	.byte	0xff
	.zero		1


	//   ....[59]....
        /*04ac*/ 	.word	0x000040a0
        /*04b0*/ 	.word	0x00000003
        /*04b4*/ 	.word	0x00000000
        /*04b8*/ 	.short	0x0101
        /*04ba*/ 	.byte	0xff
	.zero		1


	//   ....[60]....
        /*04bc*/ 	.word	0x00004600
        /*04c0*/ 	.word	0x000000ff
        /*04c4*/ 	.word	0x00000000
        /*04c8*/ 	.short	0x010a
        /*04ca*/ 	.byte	0x04
	.zero		1


	//   ....[61]....
        /*04cc*/ 	.word	0x00004650
        /*04d0*/ 	.word	0x000000ff
        /*04d4*/ 	.word	0x000000b0
        /*04d8*/ 	.short	0x010a
        /*04da*/ 	.byte	0x47
	.zero		1


	//   ....[62]....
        /*04dc*/ 	.word	0x00004a70
        /*04e0*/ 	.word	0x000000ff
        /*04e4*/ 	.word	0x00000000
        /*04e8*/ 	.short	0x010a
        /*04ea*/ 	.byte	0x0f
	.zero		1


	//   ....[63]....
        /*04ec*/ 	.word	0x00004ba0
        /*04f0*/ 	.word	0x000000ff
        /*04f4*/ 	.word	0x00000000
        /*04f8*/ 	.short	0x010a
        /*04fa*/ 	.byte	0x05
	.zero		1


	//   ....[64]....
        /*04fc*/ 	.word	0x00005080
        /*0500*/ 	.word	0x000000ff
        /*0504*/ 	.word	0x00000000
        /*0508*/ 	.short	0x010a
        /*050a*/ 	.byte	0x04
	.zero		1


	//   ....[65]....
        /*050c*/ 	.word	0x00005120
        /*0510*/ 	.word	0x00000002
        /*0514*/ 	.word	0x00000000
        /*0518*/ 	.short	0x010a
        /*051a*/ 	.byte	0xff
	.zero		1


	//   ....[66]....
        /*051c*/ 	.word	0x00005160
        /*0520*/ 	.word	0x00000002
        /*0524*/ 	.word	0x00000000
        /*0528*/ 	.short	0x010a
        /*052a*/ 	.byte	0xff
	.zero		1


	//   ....[67]....
        /*052c*/ 	.word	0x000051e0
        /*0530*/ 	.word	0x000000ff
        /*0534*/ 	.word	0x00000000
        /*0538*/ 	.short	0x0101
        /*053a*/ 	.byte	0x04
	.zero		1


	//   ....[68]....
        /*053c*/ 	.word	0x00005220
        /*0540*/ 	.word	0x000000ff
        /*0544*/ 	.word	0x000000e0
        /*0548*/ 	.short	0x010a
        /*054a*/ 	.byte	0x1d
	.zero		1


	//   ....[69]....
        /*054c*/ 	.word	0x00005280
        /*0550*/ 	.word	0x000000ff
        /*0554*/ 	.word	0x00000000
        /*0558*/ 	.short	0x0101
        /*055a*/ 	.byte	0x04
	.zero		1


	//   ....[70]....
        /*055c*/ 	.word	0x00005720
        /*0560*/ 	.word	0x00000008
        /*0564*/ 	.word	0x00000080
        /*0568*/ 	.short	0x010a
        /*056a*/ 	.byte	0xff
	.zero		1


	//   ....[71]....
        /*056c*/ 	.word	0x00005890
        /*0570*/ 	.word	0x00000000
        /*0574*/ 	.word	0x00000000
        /*0578*/ 	.short	0x0101
        /*057a*/ 	.byte	0xff
	.zero		1


	//   ....[72]....
        /*057c*/ 	.word	0x00005d60
        /*0580*/ 	.word	0x000000ff
        /*0584*/ 	.word	0x00000078
        /*0588*/ 	.short	0x010a
        /*058a*/ 	.byte	0x18
	.zero		1


	//   ....[73]....
        /*058c*/ 	.word	0x00005f30
        /*0590*/ 	.word	0x000000ff
        /*0594*/ 	.word	0x00000058
        /*0598*/ 	.short	0x010a
        /*059a*/ 	.byte	0x04
	.zero		1


	//   ....[74]....
        /*059c*/ 	.word	0x00006110
        /*05a0*/ 	.word	0x000000ff
        /*05a4*/ 	.word	0x00000040
        /*05a8*/ 	.short	0x010b
        /*05aa*/ 	.byte	0x04
	.zero		1


	//   ....[75]....
        /*05ac*/ 	.word	0x00006120
        /*05b0*/ 	.word	0x000000ff
        /*05b4*/ 	.word	0x00000000
        /*05b8*/ 	.short	0x0101
        /*05ba*/ 	.byte	0x07
	.zero		1


	//   ....[76]....
        /*05bc*/ 	.word	0x00006130
        /*05c0*/ 	.word	0x000000ff
        /*05c4*/ 	.word	0x00000058
        /*05c8*/ 	.short	0x010a
        /*05ca*/ 	.byte	0x05
	.zero		1


	//   ....[77]....
        /*05cc*/ 	.word	0x00006380
        /*05d0*/ 	.word	0x000000ff
        /*05d4*/ 	.word	0x00000040
        /*05d8*/ 	.short	0x010b
        /*05da*/ 	.byte	0x05
	.zero		1


	//   ....[78]....
        /*05dc*/ 	.word	0x00006390
        /*05e0*/ 	.word	0x000000ff
        /*05e4*/ 	.word	0x00000000
        /*05e8*/ 	.short	0x0101
        /*05ea*/ 	.byte	0x04
	.zero		1


	//   ....[79]....
        /*05ec*/ 	.word	0x000063e0
        /*05f0*/ 	.word	0x000000ff
        /*05f4*/ 	.word	0x00000000
        /*05f8*/ 	.short	0x010a
        /*05fa*/ 	.byte	0x04
	.zero		1


	//   ....[80]....
        /*05fc*/ 	.word	0x00006470
        /*0600*/ 	.word	0x000000ff
        /*0604*/ 	.word	0x00000000
        /*0608*/ 	.short	0x010a
        /*060a*/ 	.byte	0x05
	.zero		1


	//   ....[81]....
        /*060c*/ 	.word	0x00006510
        /*0610*/ 	.word	0x00000000
        /*0614*/ 	.word	0x00000000
        /*0618*/ 	.short	0x010a
        /*061a*/ 	.byte	0xff
	.zero		1


	//   ....[82]....
        /*061c*/ 	.word	0x00006850
        /*0620*/ 	.word	0x00000000
        /*0624*/ 	.word	0x00000080
        /*0628*/ 	.short	0x010a
        /*062a*/ 	.byte	0xff
	.zero		1


	//   ....[83]....
        /*062c*/ 	.word	0x00006920
        /*0630*/ 	.word	0x00000000
        /*0634*/ 	.word	0x00000000
        /*0638*/ 	.short	0x0101
        /*063a*/ 	.byte	0xff
	.zero		1


	//   ....[84]....
        /*063c*/ 	.word	0x000075c0
        /*0640*/ 	.word	0x00000000
        /*0644*/ 	.word	0x00000040
        /*0648*/ 	.short	0x010a
        /*064a*/ 	.byte	0xff
	.zero		1


	//   ....[85]....
        /*064c*/ 	.word	0x00007630
        /*0650*/ 	.word	0x00000059
        /*0654*/ 	.word	0x000000a0
        /*0658*/ 	.short	0x010a
        /*065a*/ 	.byte	0xff
	.zero		1


	//   ....[86]....
        /*065c*/ 	.word	0x00007720
        /*0660*/ 	.word	0x00000000
        /*0664*/ 	.word	0x00000040
        /*0668*/ 	.short	0x010a
        /*066a*/ 	.byte	0xff
	.zero		1


	//   ....[87]....
        /*066c*/ 	.word	0x00007850
        /*0670*/ 	.word	0x00000059
        /*0674*/ 	.word	0x000000a0
        /*0678*/ 	.short	0x010a
        /*067a*/ 	.byte	0xff
	.zero		1


	//   ....[88]....
        /*067c*/ 	.word	0x00008380
        /*0680*/ 	.word	0x00000000
        /*0684*/ 	.word	0x00000000
        /*0688*/ 	.short	0x0101
        /*068a*/ 	.byte	0xff
	.zero		1


	//   ....[89]....
        /*068c*/ 	.word	0x00008390
        /*0690*/ 	.word	0x00000002
        /*0694*/ 	.word	0x00000040
        /*0698*/ 	.short	0x010a
        /*069a*/ 	.byte	0xff
	.zero		1


	//   ....[90]....
        /*069c*/ 	.word	0x00008460
        /*06a0*/ 	.word	0x00000002
        /*06a4*/ 	.word	0x00000040
        /*06a8*/ 	.short	0x010a
        /*06aa*/ 	.byte	0xff
	.zero		1


	//   ....[91]....
        /*06ac*/ 	.word	0x000088e0
        /*06b0*/ 	.word	0x00000059
        /*06b4*/ 	.word	0x00000000
        /*06b8*/ 	.short	0x0101
        /*06ba*/ 	.byte	0xff
	.zero		1


	//   ....[92]....
        /*06bc*/ 	.word	0x00009100
        /*06c0*/ 	.word	0x00000002
        /*06c4*/ 	.word	0x00000000
        /*06c8*/ 	.short	0x0101
        /*06ca*/ 	.byte	0xff
	.zero		1


	//   ....[93]....
        /*06cc*/ 	.word	0x000093b0
        /*06d0*/ 	.word	0x000000ff
        /*06d4*/ 	.word	0x00000000
        /*06d8*/ 	.short	0x0101
        /*06da*/ 	.byte	0x04
	.zero		1


	//   ....[94]....
        /*06dc*/ 	.word	0x000093d0
        /*06e0*/ 	.word	0x00000003
        /*06e4*/ 	.word	0x000000d0
        /*06e8*/ 	.short	0x010a
        /*06ea*/ 	.byte	0xff
	.zero		1


	//   ....[95]....
        /*06ec*/ 	.word	0x00009430
        /*06f0*/ 	.word	0x00000000
        /*06f4*/ 	.word	0x00000020
        /*06f8*/ 	.short	0x010a
        /*06fa*/ 	.byte	0xff
	.zero		1


	//   ....[96]....
        /*06fc*/ 	.word	0x00009490
        /*0700*/ 	.word	0x00000000
        /*0704*/ 	.word	0x00000020
        /*0708*/ 	.short	0x010a
        /*070a*/ 	.byte	0xff
	.zero		1


	//   ....[97]....
        /*070c*/ 	.word	0x000094e0
        /*0710*/ 	.word	0x00000003
        /*0714*/ 	.word	0x00000080
        /*0718*/ 	.short	0x010a
        /*071a*/ 	.byte	0xff
	.zero		1


	//   ....[98]....
        /*071c*/ 	.word	0x00009540
        /*0720*/ 	.word	0x00000000
        /*0724*/ 	.word	0x00000000
        /*0728*/ 	.short	0x010a
        /*072a*/ 	.byte	0xff
	.zero		1


	//   ....[99]....
        /*072c*/ 	.word	0x000095a0
        /*0730*/ 	.word	0x00000000
        /*0734*/ 	.word	0x00000000
        /*0738*/ 	.short	0x010a
        /*073a*/ 	.byte	0xff
	.zero		1


	//   ....[100]....
        /*073c*/ 	.word	0x00009600
        /*0740*/ 	.word	0x00000000
        /*0744*/ 	.word	0x00000000
        /*0748*/ 	.short	0x010a
        /*074a*/ 	.byte	0xff
	.zero		1


	//   ....[101]....
        /*074c*/ 	.word	0x00009650
        /*0750*/ 	.word	0x00000000
        /*0754*/ 	.word	0x000000c0
        /*0758*/ 	.short	0x010a
        /*075a*/ 	.byte	0xff
	.zero		1


	//   ....[102]....
        /*075c*/ 	.word	0x000096b0
        /*0760*/ 	.word	0x00000000
        /*0764*/ 	.word	0x00000090
        /*0768*/ 	.short	0x010a
        /*076a*/ 	.byte	0xff
	.zero		1


	//   ....[103]....
        /*076c*/ 	.word	0x00009700
        /*0770*/ 	.word	0x00000000
        /*0774*/ 	.word	0x00000080
        /*0778*/ 	.short	0x010a
        /*077a*/ 	.byte	0xff
	.zero		1


	//   ....[104]....
        /*077c*/ 	.word	0x00009760
        /*0780*/ 	.word	0x00000000
        /*0784*/ 	.word	0x00000090
        /*0788*/ 	.short	0x010a
        /*078a*/ 	.byte	0xff
	.zero		1


	//   ....[105]....
        /*078c*/ 	.word	0x000097c0
        /*0790*/ 	.word	0x00000007
        /*0794*/ 	.word	0x00000008
        /*0798*/ 	.short	0x010a
        /*079a*/ 	.byte	0xff
	.zero		1


	//   ....[106]....
        /*079c*/ 	.word	0x000098b0
        /*07a0*/ 	.word	0x00000005
        /*07a4*/ 	.word	0x00000008
        /*07a8*/ 	.short	0x010a
        /*07aa*/ 	.byte	0xff
	.zero		1


	//   ....[107]....
        /*07ac*/ 	.word	0x00009900
        /*07b0*/ 	.word	0x00000008
        /*07b4*/ 	.word	0x00000080
        /*07b8*/ 	.short	0x010a
        /*07ba*/ 	.byte	0xff
	.zero		1


	//   ....[108]....
        /*07bc*/ 	.word	0x00009960
        /*07c0*/ 	.word	0x00000003
        /*07c4*/ 	.word	0x000000b0
        /*07c8*/ 	.short	0x010a
        /*07ca*/ 	.byte	0xff
	.zero		1


	//   ....[109]....
        /*07cc*/ 	.word	0x000099c0
        /*07d0*/ 	.word	0x00000003
        /*07d4*/ 	.word	0x00000000
        /*07d8*/ 	.short	0x010a
        /*07da*/ 	.byte	0xff
	.zero		1


	//   ....[110]....
        /*07dc*/ 	.word	0x00009a20
        /*07e0*/ 	.word	0x00000002
        /*07e4*/ 	.word	0x00000000
        /*07e8*/ 	.short	0x010a
        /*07ea*/ 	.byte	0xff
	.zero		1


	//   ....[111]....
        /*07ec*/ 	.word	0x00009a80
        /*07f0*/ 	.word	0x00000002
        /*07f4*/ 	.word	0x000000e0
        /*07f8*/ 	.short	0x010a
        /*07fa*/ 	.byte	0xff
	.zero		1


	//   ....[112]....
        /*07fc*/ 	.word	0x00009ad0
        /*0800*/ 	.word	0x00000008
        /*0804*/ 	.word	0x00000080
        /*0808*/ 	.short	0x010a
        /*080a*/ 	.byte	0xff
	.zero		1


	//   ....[113]....
        /*080c*/ 	.word	0x00009b30
        /*0810*/ 	.word	0x00000000
        /*0814*/ 	.word	0x00000078
        /*0818*/ 	.short	0x010a
        /*081a*/ 	.byte	0xff
	.zero		1


	//   ....[114]....
        /*081c*/ 	.word	0x00009b90
        /*0820*/ 	.word	0x00000000
        /*0824*/ 	.word	0x00000058
        /*0828*/ 	.short	0x010a
        /*082a*/ 	.byte	0xff
	.zero		1


	//   ....[115]....
        /*082c*/ 	.word	0x00009bf0
        /*0830*/ 	.word	0x00000005
        /*0834*/ 	.word	0x00000058
        /*0838*/ 	.short	0x010a
        /*083a*/ 	.byte	0xff
	.zero		1


	//   ....[116]....
        /*083c*/ 	.word	0x00009c50
        /*0840*/ 	.word	0x00000000
        /*0844*/ 	.word	0x00000000
        /*0848*/ 	.short	0x010a
        /*084a*/ 	.byte	0xff
	.zero		1


	//   ....[117]....
        /*084c*/ 	.word	0x00009cb0
        /*0850*/ 	.word	0x00000000
        /*0854*/ 	.word	0x00000000
        /*0858*/ 	.short	0x010a
        /*085a*/ 	.byte	0xff
	.zero		1


	//   ....[118]....
        /*085c*/ 	.word	0x00009d00
        /*0860*/ 	.word	0x00000000
        /*0864*/ 	.word	0x00000080
        /*0868*/ 	.short	0x010a
        /*086a*/ 	.byte	0xff
	.zero		1


	//   ....[119]....
        /*086c*/ 	.word	0x00009d50
        /*0870*/ 	.word	0x00000000
        /*0874*/ 	.word	0x00000040
        /*0878*/ 	.short	0x010a
        /*087a*/ 	.byte	0xff
	.zero		1


	//   ....[120]....
        /*087c*/ 	.word	0x00009da0
        /*0880*/ 	.word	0x00000059
        /*0884*/ 	.word	0x000000a0
        /*0888*/ 	.short	0x010a
        /*088a*/ 	.byte	0xff
	.zero		1


	//   ....[121]....
        /*088c*/ 	.word	0x00009df0
        /*0890*/ 	.word	0x00000002
        /*0894*/ 	.word	0x00000040
        /*0898*/ 	.short	0x010a
        /*089a*/ 	.byte	0xff
	.zero		1


	//----- nvinfo : EIATTR_NUM_MBARRIERS
	.align		4
.L_47:
        /*089c*/ 	.byte	0x03, 0x38
        /*089e*/ 	.short	0x001d


	//----- nvinfo : EIATTR_EXIT_INSTR_OFFSETS
	.align		4
        /*08a0*/ 	.byte	0x04, 0x1c
        /*08a2*/ 	.short	(.L_49 - .L_48)


	//   ....[0]....
.L_48:
        /*08a4*/ 	.word	0x00002f10


	//   ....[1]....
        /*08a8*/ 	.word	0x00003410


	//   ....[2]....
        /*08ac*/ 	.word	0x00003470


	//   ....[3]....
        /*08b0*/ 	.word	0x000054b0


	//   ....[4]....
        /*08b4*/ 	.word	0x00006540


	//   ....[5]....
        /*08b8*/ 	.word	0x00006580


	//   ....[6]....
        /*08bc*/ 	.word	0x000092a0


	//   ....[7]....
        /*08c0*/ 	.word	0x00009320


	//   ....[8]....
        /*08c4*/ 	.word	0x00009350


	//   ....[9]....
        /*08c8*/ 	.word	0x000093c0


	//----- nvinfo : EIATTR_MAX_THREADS
	.align		4
.L_49:
        /*08cc*/ 	.byte	0x04, 0x05
        /*08ce*/ 	.short	(.L_51 - .L_50)
.L_50:
        /*08d0*/ 	.word	0x00000100
        /*08d4*/ 	.word	0x00000001
        /*08d8*/ 	.word	0x00000001


	//----- nvinfo : EIATTR_CRS_STACK_SIZE
	.align		4
.L_51:
        /*08dc*/ 	.byte	0x04, 0x1e
        /*08de*/ 	.short	(.L_53 - .L_52)
.L_52:
        /*08e0*/ 	.word	0x00000000


	//----- nvinfo : EIATTR_CBANK_PARAM_SIZE
	.align		4
.L_53:
        /*08e4*/ 	.byte	0x03, 0x19
        /*08e6*/ 	.short	0x0c00


	//----- nvinfo : EIATTR_PARAM_CBANK
	.align		4
        /*08e8*/ 	.byte	0x04, 0x0a
        /*08ea*/ 	.short	(.L_55 - .L_54)
	.align		4
.L_54:
        /*08ec*/ 	.word	index@(.nv.constant0._ZN7cutlass13device_kernelINS_4gemm6kernel13GemmUniversalIN4cute5tupleIJiiiiEEENS1_10collective13CollectiveMmaINS1_46MainloopSm100TmaUmmaWarpSpecializedBlockScaledILi4ELi2ELi2ENS5_IJNS4_1CILi2EEENSA_ILi1EEESC_EEEEENS5_IJNSA_ILi256EEENSA_ILi64EEESF_EEENS5_IJNS_12float_e5m2_tENS_13float_ue8m0_tEEEENS5_IJNS5_IJlSC_lEEENS4_6LayoutINS5_IJNS5_IJNS5_IJNSA_ILi32EEENSA_ILi4EEEEEEiEEESQ_NS5_IJSC_iEEEEEENS5_IJNS5_IJNS5_IJNSA_ILi16EEESO_EEEiEEENS5_IJNS5_IJNSA_ILi0EEESC_EEENSA_ILi512EEEEEENS5_IJSW_iEEEEEEEEEEESK_S13_NS4_8TiledMMAINS4_8MMA_AtomIJNS4_27SM100_MMA_MXF8F6F4_2x1SM_SSISI_SI_fSJ_Li256ELi64ELNS4_4UMMA5MajorE0ELS18_0ELNS17_7ScaleInE0ELS19_0EEEEEENSM_INS5_IJSC_SC_SC_EEENS5_IJSW_SW_SW_EEEEENS5_IJNS4_10UnderscoreES1F_S1F_EEEEENS5_IJNS4_18SM100_TMA_2SM_LOADES1I_EEENS5_IJNS4_14ComposedLayoutINS4_7SwizzleILi3ELi4ELi3EEENS4_18smem_ptr_flag_bitsILi8EEENSM_INS5_IJNSA_ILi8EEENSA_ILi128EEEEEENS5_IJS1Q_SC_EEEEEEENSM_INS5_IJNS5_IJNS5_IJSP_SC_EEENS5_IJSN_SC_EEEEEESC_NS5_IJSO_SB_EEEEEENS5_IJNS5_IJNS5_IJSU_SY_EEESX_EEESW_NS5_IJSC_SY_EEEEEEEEEEEvNS4_8identityENS5_IJS1I_NS4_28SM100_TMA_2SM_LOAD_MULTICASTEEEES25_vS26_EENS_8epilogue10collective18CollectiveEpilogueINS2A_23Sm100TmaWarpSpecializedILi3ELi2ELi32ELb1ELb0EEEJNS5_IJS1Q_SG_SF_EEENS5_IJNSM_IS1Q_SC_EENSM_ISN_SC_EEEEENS_10bfloat16_tESL_S2J_SL_NS2A_6fusion15FusionCallbacksIS2E_NS2K_17LinearCombinationIS2J_fS2J_fLNS_15FloatRoundStyleE2EEES2F_S2I_JEEENS4_5SM1004TMEM4LOAD26SM100_TMEM_LOAD_32dp32b32xENS4_13SM90_TMA_LOADENS1K_INS1L_ILi2ELi4ELi3EEENS1N_ILi16EEENSM_INS5_IJS1P_SN_EEES1W_EEEENS4_39AutoVectorizingCopyWithAssumedAlignmentILi128EEENS4_14SM90_TMA_STOREES2Z_S31_S31_EEEvvEEEEvNT_6ParamsE)
        /*08f0*/ 	.short	0x0380
        /*08f2*/ 	.short	0x0c00


	//----- nvinfo : EIATTR_SW_WAR
	.align		4
.L_55:
        /*08f4*/ 	.byte	0x04, 0x36
        /*08f6*/ 	.short	(.L_57 - .L_56)
.L_56:
        /*08f8*/ 	.word	0x00000008
.L_57:


//--------------------- .nv.callgraph             --------------------------
	.section	.nv.callgraph,"",@"SHT_CUDA_CALLGRAPH"
	.align	4
	.sectionentsize	8
	.align		4
        /*0000*/ 	.word	0x00000000
	.align		4
        /*0004*/ 	.word	0xffffffff
	.align		4
        /*0008*/ 	.word	index@(_ZN7cutlass13device_kernelINS_4gemm6kernel13GemmUniversalIN4cute5tupleIJiiiiEEENS1_10collective13CollectiveMmaINS1_46MainloopSm100TmaUmmaWarpSpecializedBlockScaledILi4ELi2ELi2ENS5_IJNS4_1CILi2EEENSA_ILi1EEESC_EEEEENS5_IJNSA_ILi256EEENSA_ILi64EEESF_EEENS5_IJNS_12float_e5m2_tENS_13float_ue8m0_tEEEENS5_IJNS5_IJlSC_lEEENS4_6LayoutINS5_IJNS5_IJNS5_IJNSA_ILi32EEENSA_ILi4EEEEEEiEEESQ_NS5_IJSC_iEEEEEENS5_IJNS5_IJNS5_IJNSA_ILi16EEESO_EEEiEEENS5_IJNS5_IJNSA_ILi0EEESC_EEENSA_ILi512EEEEEENS5_IJSW_iEEEEEEEEEEESK_S13_NS4_8TiledMMAINS4_8MMA_AtomIJNS4_27SM100_MMA_MXF8F6F4_2x1SM_SSISI_SI_fSJ_Li256ELi64ELNS4_4UMMA5MajorE0ELS18_0ELNS17_7ScaleInE0ELS19_0EEEEEENSM_INS5_IJSC_SC_SC_EEENS5_IJSW_SW_SW_EEEEENS5_IJNS4_10UnderscoreES1F_S1F_EEEEENS5_IJNS4_18SM100_TMA_2SM_LOADES1I_EEENS5_IJNS4_14ComposedLayoutINS4_7SwizzleILi3ELi4ELi3EEENS4_18smem_ptr_flag_bitsILi8EEENSM_INS5_IJNSA_ILi8EEENSA_ILi128EEEEEENS5_IJS1Q_SC_EEEEEEENSM_INS5_IJNS5_IJNS5_IJSP_SC_EEENS5_IJSN_SC_EEEEEESC_NS5_IJSO_SB_EEEEEENS5_IJNS5_IJNS5_IJSU_SY_EEESX_EEESW_NS5_IJSC_SY_EEEEEEEEEEEvNS4_8identityENS5_IJS1I_NS4_28SM100_TMA_2SM_LOAD_MULTICASTEEEES25_vS26_EENS_8epilogue10collective18CollectiveEpilogueINS2A_23Sm100TmaWarpSpecializedILi3ELi2ELi32ELb1ELb0EEEJNS5_IJS1Q_SG_SF_EEENS5_IJNSM_IS1Q_SC_EENSM_ISN_SC_EEEEENS_10bfloat16_tESL_S2J_SL_NS2A_6fusion15FusionCallbacksIS2E_NS2K_17LinearCombinationIS2J_fS2J_fLNS_15FloatRoundStyleE2EEES2F_S2I_JEEENS4_5SM1004TMEM4LOAD26SM100_TMEM_LOAD_32dp32b32xENS4_13SM90_TMA_LOADENS1K_INS1L_ILi2ELi4ELi3EEENS1N_ILi16EEENSM_INS5_IJS1P_SN_EEES1W_EEEENS4_39AutoVectorizingCopyWithAssumedAlignmentILi128EEENS4_14SM90_TMA_STOREES2Z_S31_S31_EEEvvEEEEvNT_6ParamsE)
	.align		4
        /*000c*/ 	.word	index@(__assertfail)
	.align		4
        /*0010*/ 	.word	0x00000000
	.align		4
        /*0014*/ 	.word	0xfffffffe
	.align		4
        /*0018*/ 	.word	0x00000000
	.align		4
        /*001c*/ 	.word	0xfffffffd
	.align		4
        /*0020*/ 	.word	0x00000000
	.align		4
        /*0024*/ 	.word	0xfffffffc


//--------------------- .nv.constant4             --------------------------
	.section	.nv.constant4,"a",@progbits
	.align	8
	.align		8
.nv.constant4:
        /*0000*/ 	.dword	__assertfail
	.align		8
        /*0008*/ 	.dword	__unnamed_1
	.align		8
        /*0010*/ 	.dword	__unnamed_2
	.align		8
        /*0018*/ 	.dword	_ZN40_INTERNAL_e0fc8017_4_k_cu_6bd337f7_394394cuda3std3__45__cpo5beginE
	.align		8
        /*0020*/ 	.dword	_ZN40_INTERNAL_e0fc8017_4_k_cu_6bd337f7_394394cuda3std3__45__cpo3endE
	.align		8
        /*0028*/ 	.dword	_ZN40_INTERNAL_e0fc8017_4_k_cu_6bd337f7_394394cuda3std3__45__cpo6cbeginE
	.align		8
        /*0030*/ 	.dword	_ZN40_INTERNAL_e0fc8017_4_k_cu_6bd337f7_394394cuda3std3__45__cpo4cendE
	.align		8
        /*0038*/ 	.dword	_ZN40_INTERNAL_e0fc8017_4_k_cu_6bd337f7_394394cuda3std3__442_GLOBAL__N__e0fc8017_4_k_cu_6bd337f7_394396ignoreE
	.align		8
        /*0040*/ 	.dword	_ZN40_INTERNAL_e0fc8017_4_k_cu_6bd337f7_394394cuda3std3__419piecewise_constructE
	.align		8
        /*0048*/ 	.dword	_ZN40_INTERNAL_e0fc8017_4_k_cu_6bd337f7_394394cuda3std3__48in_placeE
	.align		8
        /*0050*/ 	.dword	_ZN40_INTERNAL_e0fc8017_4_k_cu_6bd337f7_394394cuda3std6ranges3__45__cpo4swapE
	.align		8
        /*0058*/ 	.dword	_ZN40_INTERNAL_e0fc8017_4_k_cu_6bd337f7_394394cuda3std6ranges3__45__cpo9iter_moveE
	.align		8
        /*0060*/ 	.dword	_ZN40_INTERNAL_e0fc8017_4_k_cu_6bd337f7_394394cute7productE
	.align		8
        /*0068*/ 	.dword	_ZN40_INTERNAL_e0fc8017_4_k_cu_6bd337f7_394394cute1_E
	.align		8
        /*0070*/ 	.dword	$str$25
	.align		8
        /*0078*/ 	.dword	$str$26
	.align		8
        /*0080*/ 	.dword	$str$27
	.align		8
        /*0088*/ 	.dword	$str$28


//--------------------- .text._ZN7cutlass13device_kernelINS_4gemm6kernel13GemmUniversalIN4cute5tupleIJiiiiEEENS1_10collective13CollectiveMmaINS1_46MainloopSm100TmaUmmaWarpSpecializedBlockScaledILi4ELi2ELi2ENS5_IJNS4_1CILi2EEENSA_ILi1EEESC_EEEEENS5_IJNSA_ILi256EEENSA_ILi64EEESF_EEENS5_IJNS_12float_e5m2_tENS_13float_ue8m0_tEEEENS5_IJNS5_IJlSC_lEEENS4_6LayoutINS5_IJNS5_IJNS5_IJNSA_ILi32EEENSA_ILi4EEEEEEiEEESQ_NS5_IJSC_iEEEEEENS5_IJNS5_IJNS5_IJNSA_ILi16EEESO_EEEiEEENS5_IJNS5_IJNSA_ILi0EEESC_EEENSA_ILi512EEEEEENS5_IJSW_iEEEEEEEEEEESK_S13_NS4_8TiledMMAINS4_8MMA_AtomIJNS4_27SM100_MMA_MXF8F6F4_2x1SM_SSISI_SI_fSJ_Li256ELi64ELNS4_4UMMA5MajorE0ELS18_0ELNS17_7ScaleInE0ELS19_0EEEEEENSM_INS5_IJSC_SC_SC_EEENS5_IJSW_SW_SW_EEEEENS5_IJNS4_10UnderscoreES1F_S1F_EEEEENS5_IJNS4_18SM100_TMA_2SM_LOADES1I_EEENS5_IJNS4_14ComposedLayoutINS4_7SwizzleILi3ELi4ELi3EEENS4_18smem_ptr_flag_bitsILi8EEENSM_INS5_IJNSA_ILi8EEENSA_ILi128EEEEEENS5_IJS1Q_SC_EEEEEEENSM_INS5_IJNS5_IJNS5_IJSP_SC_EEENS5_IJSN_SC_EEEEEESC_NS5_IJSO_SB_EEEEEENS5_IJNS5_IJNS5_IJSU_SY_EEESX_EEESW_NS5_IJSC_SY_EEEEEEEEEEEvNS4_8identityENS5_IJS1I_NS4_28SM100_TMA_2SM_LOAD_MULTICASTEEEES25_vS26_EENS_8epilogue10collective18CollectiveEpilogueINS2A_23Sm100TmaWarpSpecializedILi3ELi2ELi32ELb1ELb0EEEJNS5_IJS1Q_SG_SF_EEENS5_IJNSM_IS1Q_SC_EENSM_ISN_SC_EEEEENS_10bfloat16_tESL_S2J_SL_NS2A_6fusion15FusionCallbacksIS2E_NS2K_17LinearCombinationIS2J_fS2J_fLNS_15FloatRoundStyleE2EEES2F_S2I_JEEENS4_5SM1004TMEM4LOAD26SM100_TMEM_LOAD_32dp32b32xENS4_13SM90_TMA_LOADENS1K_INS1L_ILi2ELi4ELi3EEENS1N_ILi16EEENSM_INS5_IJS1P_SN_EEES1W_EEEENS4_39AutoVectorizingCopyWithAssumedAlignmentILi128EEENS4_14SM90_TMA_STOREES2Z_S31_S31_EEEvvEEEEvNT_6ParamsE --------------------------
	.section	.text._ZN7cutlass13device_kernelINS_4gemm6kernel13GemmUniversalIN4cute5tupleIJiiiiEEENS1_10collective13CollectiveMmaINS1_46MainloopSm100TmaUmmaWarpSpecializedBlockScaledILi4ELi2ELi2ENS5_IJNS4_1CILi2EEENSA_ILi1EEESC_EEEEENS5_IJNSA_ILi256EEENSA_ILi64EEESF_EEENS5_IJNS_12float_e5m2_tENS_13float_ue8m0_tEEEENS5_IJNS5_IJlSC_lEEENS4_6LayoutINS5_IJNS5_IJNS5_IJNSA_ILi32EEENSA_ILi4EEEEEEiEEESQ_NS5_IJSC_iEEEEEENS5_IJNS5_IJNS5_IJNSA_ILi16EEESO_EEEiEEENS5_IJNS5_IJNSA_ILi0EEESC_EEENSA_ILi512EEEEEENS5_IJSW_iEEEEEEEEEEESK_S13_NS4_8TiledMMAINS4_8MMA_AtomIJNS4_27SM100_MMA_MXF8F6F4_2x1SM_SSISI_SI_fSJ_Li256ELi64ELNS4_4UMMA5MajorE0ELS18_0ELNS17_7ScaleInE0ELS19_0EEEEEENSM_INS5_IJSC_SC_SC_EEENS5_IJSW_SW_SW_EEEEENS5_IJNS4_10UnderscoreES1F_S1F_EEEEENS5_IJNS4_18SM100_TMA_2SM_LOADES1I_EEENS5_IJNS4_14ComposedLayoutINS4_7SwizzleILi3ELi4ELi3EEENS4_18smem_ptr_flag_bitsILi8EEENSM_INS5_IJNSA_ILi8EEENSA_ILi128EEEEEENS5_IJS1Q_SC_EEEEEEENSM_INS5_IJNS5_IJNS5_IJSP_SC_EEENS5_IJSN_SC_EEEEEESC_NS5_IJSO_SB_EEEEEENS5_IJNS5_IJNS5_IJSU_SY_EEESX_EEESW_NS5_IJSC_SY_EEEEEEEEEEEvNS4_8identityENS5_IJS1I_NS4_28SM100_TMA_2SM_LOAD_MULTICASTEEEES25_vS26_EENS_8epilogue10collective18CollectiveEpilogueINS2A_23Sm100TmaWarpSpecializedILi3ELi2ELi32ELb1ELb0EEEJNS5_IJS1Q_SG_SF_EEENS5_IJNSM_IS1Q_SC_EENSM_ISN_SC_EEEEENS_10bfloat16_tESL_S2J_SL_NS2A_6fusion15FusionCallbacksIS2E_NS2K_17LinearCombinationIS2J_fS2J_fLNS_15FloatRoundStyleE2EEES2F_S2I_JEEENS4_5SM1004TMEM4LOAD26SM100_TMEM_LOAD_32dp32b32xENS4_13SM90_TMA_LOADENS1K_INS1L_ILi2ELi4ELi3EEENS1N_ILi16EEENSM_INS5_IJS1P_SN_EEES1W_EEEENS4_39AutoVectorizingCopyWithAssumedAlignmentILi128EEENS4_14SM90_TMA_STOREES2Z_S31_S31_EEEvvEEEEvNT_6ParamsE,"ax",@progbits
	.align	128
.text._ZN7cutlass13device_kernelINS_4gemm6kernel13GemmUniversalIN4cute5tupleIJiiiiEEENS1_10collective13CollectiveMmaINS1_46MainloopSm100TmaUmmaWarpSpecializedBlockScaledILi4ELi2ELi2ENS5_IJNS4_1CILi2EEENSA_ILi1EEESC_EEEEENS5_IJNSA_ILi256EEENSA_ILi64EEESF_EEENS5_IJNS_12float_e5m2_tENS_13float_ue8m0_tEEEENS5_IJNS5_IJlSC_lEEENS4_6LayoutINS5_IJNS5_IJNS5_IJNSA_ILi32EEENSA_ILi4EEEEEEiEEESQ_NS5_IJSC_iEEEEEENS5_IJNS5_IJNS5_IJNSA_ILi16EEESO_EEEiEEENS5_IJNS5_IJNSA_ILi0EEESC_EEENSA_ILi512EEEEEENS5_IJSW_iEEEEEEEEEEESK_S13_NS4_8TiledMMAINS4_8MMA_AtomIJNS4_27SM100_MMA_MXF8F6F4_2x1SM_SSISI_SI_fSJ_Li256ELi64ELNS4_4UMMA5MajorE0ELS18_0ELNS17_7ScaleInE0ELS19_0EEEEEENSM_INS5_IJSC_SC_SC_EEENS5_IJSW_SW_SW_EEEEENS5_IJNS4_10UnderscoreES1F_S1F_EEEEENS5_IJNS4_18SM100_TMA_2SM_LOADES1I_EEENS5_IJNS4_14ComposedLayoutINS4_7SwizzleILi3ELi4ELi3EEENS4_18smem_ptr_flag_bitsILi8EEENSM_INS5_IJNSA_ILi8EEENSA_ILi128EEEEEENS5_IJS1Q_SC_EEEEEEENSM_INS5_IJNS5_IJNS5_IJSP_SC_EEENS5_IJSN_SC_EEEEEESC_NS5_IJSO_SB_EEEEEENS5_IJNS5_IJNS5_IJSU_SY_EEESX_EEESW_NS5_IJSC_SY_EEEEEEEEEEEvNS4_8identityENS5_IJS1I_NS4_28SM100_TMA_2SM_LOAD_MULTICASTEEEES25_vS26_EENS_8epilogue10collective18CollectiveEpilogueINS2A_23Sm100TmaWarpSpecializedILi3ELi2ELi32ELb1ELb0EEEJNS5_IJS1Q_SG_SF_EEENS5_IJNSM_IS1Q_SC_EENSM_ISN_SC_EEEEENS_10bfloat16_tESL_S2J_SL_NS2A_6fusion15FusionCallbacksIS2E_NS2K_17LinearCombinationIS2J_fS2J_fLNS_15FloatRoundStyleE2EEES2F_S2I_JEEENS4_5SM1004TMEM4LOAD26SM100_TMEM_LOAD_32dp32b32xENS4_13SM90_TMA_LOADENS1K_INS1L_ILi2ELi4ELi3EEENS1N_ILi16EEENSM_INS5_IJS1P_SN_EEES1W_EEEENS4_39AutoVectorizingCopyWithAssumedAlignmentILi128EEENS4_14SM90_TMA_STOREES2Z_S31_S31_EEEvvEEEEvNT_6ParamsE:
        .type           _ZN7cutlass13device_kernelINS_4gemm6kernel13GemmUniversalIN4cute5tupleIJiiiiEEENS1_10collective13CollectiveMmaINS1_46MainloopSm100TmaUmmaWarpSpecializedBlockScaledILi4ELi2ELi2ENS5_IJNS4_1CILi2EEENSA_ILi1EEESC_EEEEENS5_IJNSA_ILi256EEENSA_ILi64EEESF_EEENS5_IJNS_12float_e5m2_tENS_13float_ue8m0_tEEEENS5_IJNS5_IJlSC_lEEENS4_6LayoutINS5_IJNS5_IJNS5_IJNSA_ILi32EEENSA_ILi4EEEEEEiEEESQ_NS5_IJSC_iEEEEEENS5_IJNS5_IJNS5_IJNSA_ILi16EEESO_EEEiEEENS5_IJNS5_IJNSA_ILi0EEESC_EEENSA_ILi512EEEEEENS5_IJSW_iEEEEEEEEEEESK_S13_NS4_8TiledMMAINS4_8MMA_AtomIJNS4_27SM100_MMA_MXF8F6F4_2x1SM_SSISI_SI_fSJ_Li256ELi64ELNS4_4UMMA5MajorE0ELS18_0ELNS17_7ScaleInE0ELS19_0EEEEEENSM_INS5_IJSC_SC_SC_EEENS5_IJSW_SW_SW_EEEEENS5_IJNS4_10UnderscoreES1F_S1F_EEEEENS5_IJNS4_18SM100_TMA_2SM_LOADES1I_EEENS5_IJNS4_14ComposedLayoutINS4_7SwizzleILi3ELi4ELi3EEENS4_18smem_ptr_flag_bitsILi8EEENSM_INS5_IJNSA_ILi8EEENSA_ILi128EEEEEENS5_IJS1Q_SC_EEEEEEENSM_INS5_IJNS5_IJNS5_IJSP_SC_EEENS5_IJSN_SC_EEEEEESC_NS5_IJSO_SB_EEEEEENS5_IJNS5_IJNS5_IJSU_SY_EEESX_EEESW_NS5_IJSC_SY_EEEEEEEEEEEvNS4_8identityENS5_IJS1I_NS4_28SM100_TMA_2SM_LOAD_MULTICASTEEEES25_vS26_EENS_8epilogue10collective18CollectiveEpilogueINS2A_23Sm100TmaWarpSpecializedILi3ELi2ELi32ELb1ELb0EEEJNS5_IJS1Q_SG_SF_EEENS5_IJNSM_IS1Q_SC_EENSM_ISN_SC_EEEEENS_10bfloat16_tESL_S2J_SL_NS2A_6fusion15FusionCallbacksIS2E_NS2K_17LinearCombinationIS2J_fS2J_fLNS_15FloatRoundStyleE2EEES2F_S2I_JEEENS4_5SM1004TMEM4LOAD26SM100_TMEM_LOAD_32dp32b32xENS4_13SM90_TMA_LOADENS1K_INS1L_ILi2ELi4ELi3EEENS1N_ILi16EEENSM_INS5_IJS1P_SN_EEES1W_EEEENS4_39AutoVectorizingCopyWithAssumedAlignmentILi128EEENS4_14SM90_TMA_STOREES2Z_S31_S31_EEEvvEEEEvNT_6ParamsE,@function
        .size           _ZN7cutlass13device_kernelINS_4gemm6kernel13GemmUniversalIN4cute5tupleIJiiiiEEENS1_10collective13CollectiveMmaINS1_46MainloopSm100TmaUmmaWarpSpecializedBlockScaledILi4ELi2ELi2ENS5_IJNS4_1CILi2EEENSA_ILi1EEESC_EEEEENS5_IJNSA_ILi256EEENSA_ILi64EEESF_EEENS5_IJNS_12float_e5m2_tENS_13float_ue8m0_tEEEENS5_IJNS5_IJlSC_lEEENS4_6LayoutINS5_IJNS5_IJNS5_IJNSA_ILi32EEENSA_ILi4EEEEEEiEEESQ_NS5_IJSC_iEEEEEENS5_IJNS5_IJNS5_IJNSA_ILi16EEESO_EEEiEEENS5_IJNS5_IJNSA_ILi0EEESC_EEENSA_ILi512EEEEEENS5_IJSW_iEEEEEEEEEEESK_S13_NS4_8TiledMMAINS4_8MMA_AtomIJNS4_27SM100_MMA_MXF8F6F4_2x1SM_SSISI_SI_fSJ_Li256ELi64ELNS4_4UMMA5MajorE0ELS18_0ELNS17_7ScaleInE0ELS19_0EEEEEENSM_INS5_IJSC_SC_SC_EEENS5_IJSW_SW_SW_EEEEENS5_IJNS4_10UnderscoreES1F_S1F_EEEEENS5_IJNS4_18SM100_TMA_2SM_LOADES1I_EEENS5_IJNS4_14ComposedLayoutINS4_7SwizzleILi3ELi4ELi3EEENS4_18smem_ptr_flag_bitsILi8EEENSM_INS5_IJNSA_ILi8EEENSA_ILi128EEEEEENS5_IJS1Q_SC_EEEEEEENSM_INS5_IJNS5_IJNS5_IJSP_SC_EEENS5_IJSN_SC_EEEEEESC_NS5_IJSO_SB_EEEEEENS5_IJNS5_IJNS5_IJSU_SY_EEESX_EEESW_NS5_IJSC_SY_EEEEEEEEEEEvNS4_8identityENS5_IJS1I_NS4_28SM100_TMA_2SM_LOAD_MULTICASTEEEES25_vS26_EENS_8epilogue10collective18CollectiveEpilogueINS2A_23Sm100TmaWarpSpecializedILi3ELi2ELi32ELb1ELb0EEEJNS5_IJS1Q_SG_SF_EEENS5_IJNSM_IS1Q_SC_EENSM_ISN_SC_EEEEENS_10bfloat16_tESL_S2J_SL_NS2A_6fusion15FusionCallbacksIS2E_NS2K_17LinearCombinationIS2J_fS2J_fLNS_15FloatRoundStyleE2EEES2F_S2I_JEEENS4_5SM1004TMEM4LOAD26SM100_TMEM_LOAD_32dp32b32xENS4_13SM90_TMA_LOADENS1K_INS1L_ILi2ELi4ELi3EEENS1N_ILi16EEENSM_INS5_IJS1P_SN_EEES1W_EEEENS4_39AutoVectorizingCopyWithAssumedAlignmentILi128EEENS4_14SM90_TMA_STOREES2Z_S31_S31_EEEvvEEEEvNT_6ParamsE,(.L_x_175 - _ZN7cutlass13device_kernelINS_4gemm6kernel13GemmUniversalIN4cute5tupleIJiiiiEEENS1_10collective13CollectiveMmaINS1_46MainloopSm100TmaUmmaWarpSpecializedBlockScaledILi4ELi2ELi2ENS5_IJNS4_1CILi2EEENSA_ILi1EEESC_EEEEENS5_IJNSA_ILi256EEENSA_ILi64EEESF_EEENS5_IJNS_12float_e5m2_tENS_13float_ue8m0_tEEEENS5_IJNS5_IJlSC_lEEENS4_6LayoutINS5_IJNS5_IJNS5_IJNSA_ILi32EEENSA_ILi4EEEEEEiEEESQ_NS5_IJSC_iEEEEEENS5_IJNS5_IJNS5_IJNSA_ILi16EEESO_EEEiEEENS5_IJNS5_IJNSA_ILi0EEESC_EEENSA_ILi512EEEEEENS5_IJSW_iEEEEEEEEEEESK_S13_NS4_8TiledMMAINS4_8MMA_AtomIJNS4_27SM100_MMA_MXF8F6F4_2x1SM_SSISI_SI_fSJ_Li256ELi64ELNS4_4UMMA5MajorE0ELS18_0ELNS17_7ScaleInE0ELS19_0EEEEEENSM_INS5_IJSC_SC_SC_EEENS5_IJSW_SW_SW_EEEEENS5_IJNS4_10UnderscoreES1F_S1F_EEEEENS5_IJNS4_18SM100_TMA_2SM_LOADES1I_EEENS5_IJNS4_14ComposedLayoutINS4_7SwizzleILi3ELi4ELi3EEENS4_18smem_ptr_flag_bitsILi8EEENSM_INS5_IJNSA_ILi8EEENSA_ILi128EEEEEENS5_IJS1Q_SC_EEEEEEENSM_INS5_IJNS5_IJNS5_IJSP_SC_EEENS5_IJSN_SC_EEEEEESC_NS5_IJSO_SB_EEEEEENS5_IJNS5_IJNS5_IJSU_SY_EEESX_EEESW_NS5_IJSC_SY_EEEEEEEEEEEvNS4_8identityENS5_IJS1I_NS4_28SM100_TMA_2SM_LOAD_MULTICASTEEEES25_vS26_EENS_8epilogue10collective18CollectiveEpilogueINS2A_23Sm100TmaWarpSpecializedILi3ELi2ELi32ELb1ELb0EEEJNS5_IJS1Q_SG_SF_EEENS5_IJNSM_IS1Q_SC_EENSM_ISN_SC_EEEEENS_10bfloat16_tESL_S2J_SL_NS2A_6fusion15FusionCallbacksIS2E_NS2K_17LinearCombinationIS2J_fS2J_fLNS_15FloatRoundStyleE2EEES2F_S2I_JEEENS4_5SM1004TMEM4LOAD26SM100_TMEM_LOAD_32dp32b32xENS4_13SM90_TMA_LOADENS1K_INS1L_ILi2ELi4ELi3EEENS1N_ILi16EEENSM_INS5_IJS1P_SN_EEES1W_EEEENS4_39AutoVectorizingCopyWithAssumedAlignmentILi128EEENS4_14SM90_TMA_STOREES2Z_S31_S31_EEEvvEEEEvNT_6ParamsE)
        .other          _ZN7cutlass13device_kernelINS_4gemm6kernel13GemmUniversalIN4cute5tupleIJiiiiEEENS1_10collective13CollectiveMmaINS1_46MainloopSm100TmaUmmaWarpSpecializedBlockScaledILi4ELi2ELi2ENS5_IJNS4_1CILi2EEENSA_ILi1EEESC_EEEEENS5_IJNSA_ILi256EEENSA_ILi64EEESF_EEENS5_IJNS_12float_e5m2_tENS_13float_ue8m0_tEEEENS5_IJNS5_IJlSC_lEEENS4_6LayoutINS5_IJNS5_IJNS5_IJNSA_ILi32EEENSA_ILi4EEEEEEiEEESQ_NS5_IJSC_iEEEEEENS5_IJNS5_IJNS5_IJNSA_ILi16EEESO_EEEiEEENS5_IJNS5_IJNSA_ILi0EEESC_EEENSA_ILi512EEEEEENS5_IJSW_iEEEEEEEEEEESK_S13_NS4_8TiledMMAINS4_8MMA_AtomIJNS4_27SM100_MMA_MXF8F6F4_2x1SM_SSISI_SI_fSJ_Li256ELi64ELNS4_4UMMA5MajorE0ELS18_0ELNS17_7ScaleInE0ELS19_0EEEEEENSM_INS5_IJSC_SC_SC_EEENS5_IJSW_SW_SW_EEEEENS5_IJNS4_10UnderscoreES1F_S1F_EEEEENS5_IJNS4_18SM100_TMA_2SM_LOADES1I_EEENS5_IJNS4_14ComposedLayoutINS4_7SwizzleILi3ELi4ELi3EEENS4_18smem_ptr_flag_bitsILi8EEENSM_INS5_IJNSA_ILi8EEENSA_ILi128EEEEEENS5_IJS1Q_SC_EEEEEEENSM_INS5_IJNS5_IJNS5_IJSP_SC_EEENS5_IJSN_SC_EEEEEESC_NS5_IJSO_SB_EEEEEENS5_IJNS5_IJNS5_IJSU_SY_EEESX_EEESW_NS5_IJSC_SY_EEEEEEEEEEEvNS4_8identityENS5_IJS1I_NS4_28SM100_TMA_2SM_LOAD_MULTICASTEEEES25_vS26_EENS_8epilogue10collective18CollectiveEpilogueINS2A_23Sm100TmaWarpSpecializedILi3ELi2ELi32ELb1ELb0EEEJNS5_IJS1Q_SG_SF_EEENS5_IJNSM_IS1Q_SC_EENSM_ISN_SC_EEEEENS_10bfloat16_tESL_S2J_SL_NS2A_6fusion15FusionCallbacksIS2E_NS2K_17LinearCombinationIS2J_fS2J_fLNS_15FloatRoundStyleE2EEES2F_S2I_JEEENS4_5SM1004TMEM4LOAD26SM100_TMEM_LOAD_32dp32b32xENS4_13SM90_TMA_LOADENS1K_INS1L_ILi2ELi4ELi3EEENS1N_ILi16EEENSM_INS5_IJS1P_SN_EEES1W_EEEENS4_39AutoVectorizingCopyWithAssumedAlignmentILi128EEENS4_14SM90_TMA_STOREES2Z_S31_S31_EEEvvEEEEvNT_6ParamsE,@"STO_CUDA_ENTRY STV_DEFAULT"
_ZN7cutlass13device_kernelINS_4gemm6kernel13GemmUniversalIN4cute5tupleIJiiiiEEENS1_10collective13CollectiveMmaINS1_46MainloopSm100TmaUmmaWarpSpecializedBlockScaledILi4ELi2ELi2ENS5_IJNS4_1CILi2EEENSA_ILi1EEESC_EEEEENS5_IJNSA_ILi256EEENSA_ILi64EEESF_EEENS5_IJNS_12float_e5m2_tENS_13float_ue8m0_tEEEENS5_IJNS5_IJlSC_lEEENS4_6LayoutINS5_IJNS5_IJNS5_IJNSA_ILi32EEENSA_ILi4EEEEEEiEEESQ_NS5_IJSC_iEEEEEENS5_IJNS5_IJNS5_IJNSA_ILi16EEESO_EEEiEEENS5_IJNS5_IJNSA_ILi0EEESC_EEENSA_ILi512EEEEEENS5_IJSW_iEEEEEEEEEEESK_S13_NS4_8TiledMMAINS4_8MMA_AtomIJNS4_27SM100_MMA_MXF8F6F4_2x1SM_SSISI_SI_fSJ_Li256ELi64ELNS4_4UMMA5MajorE0ELS18_0ELNS17_7ScaleInE0ELS19_0EEEEEENSM_INS5_IJSC_SC_SC_EEENS5_IJSW_SW_SW_EEEEENS5_IJNS4_10UnderscoreES1F_S1F_EEEEENS5_IJNS4_18SM100_TMA_2SM_LOADES1I_EEENS5_IJNS4_14ComposedLayoutINS4_7SwizzleILi3ELi4ELi3EEENS4_18smem_ptr_flag_bitsILi8EEENSM_INS5_IJNSA_ILi8EEENSA_ILi128EEEEEENS5_IJS1Q_SC_EEEEEEENSM_INS5_IJNS5_IJNS5_IJSP_SC_EEENS5_IJSN_SC_EEEEEESC_NS5_IJSO_SB_EEEEEENS5_IJNS5_IJNS5_IJSU_SY_EEESX_EEESW_NS5_IJSC_SY_EEEEEEEEEEEvNS4_8identityENS5_IJS1I_NS4_28SM100_TMA_2SM_LOAD_MULTICASTEEEES25_vS26_EENS_8epilogue10collective18CollectiveEpilogueINS2A_23Sm100TmaWarpSpecializedILi3ELi2ELi32ELb1ELb0EEEJNS5_IJS1Q_SG_SF_EEENS5_IJNSM_IS1Q_SC_EENSM_ISN_SC_EEEEENS_10bfloat16_tESL_S2J_SL_NS2A_6fusion15FusionCallbacksIS2E_NS2K_17LinearCombinationIS2J_fS2J_fLNS_15FloatRoundStyleE2EEES2F_S2I_JEEENS4_5SM1004TMEM4LOAD26SM100_TMEM_LOAD_32dp32b32xENS4_13SM90_TMA_LOADENS1K_INS1L_ILi2ELi4ELi3EEENS1N_ILi16EEENSM_INS5_IJS1P_SN_EEES1W_EEEENS4_39AutoVectorizingCopyWithAssumedAlignmentILi128EEENS4_14SM90_TMA_STOREES2Z_S31_S31_EEEvvEEEEvNT_6ParamsE:
[----:B------:R-:W1:Y:S01]  /*0000*/  LDC R1, c[0x0][0x37c] ;  /* 0x0000df00ff017b82 */ /* 0x000e620000000800 */
[----:B------:R-:W2:Y:S01]  /*0010*/  S2R R92, SR_TID.X ;  /* 0x00000000005c7919 */ /* 0x000ea20000002100 */
[----:B------:R-:W3:Y:S06]  /*0020*/  LDCU.64 UR12, c[0x0][0xc90] ;  /* 0x00019200ff0c77ac */ /* 0x000eec0008000a00 */
[----:B------:R-:W4:Y:S01]  /*0030*/  S2UR UR61, SR_CgaCtaId ;  /* 0x00000000003d79c3 */ /* 0x000f220000008800 */
[----:B------:R-:W-:Y:S02]  /*0040*/  PRMT R84, RZ, 0x7610, R84 ;  /* 0x00007610ff547816 */ /* 0x000fe40000000054 */
[----:B------:R-:W-:Y:S01]  /*0050*/  ELECT P1, URZ, PT ;  /* 0x0000000000ff782f */ /* 0x000fe20003820000 */
[----:B---3--:R-:W-:-:S04]  /*0060*/  UISETP.NE.U32.AND UP0, UPT, UR12, URZ, UPT ;  /* 0x000000ff0c00728c */ /* 0x008fc8000bf05070 */
[----:B------:R-:W-:Y:S02]  /*0070*/  UISETP.NE.AND.EX UP0, UPT, UR13, URZ, UPT, UP0 ;  /* 0x000000ff0d00728c */ /* 0x000fe4000bf05300 */
[----:B----4-:R-:W-:Y:S02]  /*0080*/  ULOP3.LUT UR5, UR61, 0x1, URZ, 0xc0, !UPT ;  /* 0x000000013d057892 */ /* 0x010fe4000f8ec0ff */
[----:B------:R-:W-:Y:S01]  /*0090*/  ULOP3.LUT UR4, UR61, 0x1, URZ, 0x3c, !UPT ;  /* 0x000000013d047892 */ /* 0x000fe2000f8e3cff */
[----:B--2---:R-:W-:-:S03]  /*00a0*/  SHF.R.U32.HI R85, RZ, 0x5, R92 ;  /* 0x00000005ff557819 */ /* 0x004fc6000001165c */
[----:B------:R-:W-:Y:S02]  /*00b0*/  IMAD.U32 R2, RZ, RZ, UR5 ;  /* 0x00000005ff027e24 */ /* 0x000fe4000f8e00ff */
[----:B------:R-:W2:Y:S02]  /*00c0*/  SHFL.IDX PT, R0, R85, RZ, 0x1f ;  /* 0x00001fff55007589 */ /* 0x000ea400000e0000 */
[----:B--2---:R-:W-:Y:S01]  /*00d0*/  R2UR UR18, R0 ;  /* 0x00000000001272ca */ /* 0x004fe200000e0000 */
[----:B------:R-:W-:Y:S01]  /*00e0*/  IMAD.U32 R0, RZ, RZ, UR4 ;  /* 0x00000004ff007e24 */ /* 0x000fe2000f8e00ff */
[----:B-1----:R-:W-:-:S13]  /*00f0*/  BRA.U UP0, `(.L_x_0) ;  /* 0x0000000100307547 */ /* 0x002fda000b800000 */
[----:B------:R-:W1:Y:S02]  /*0100*/  LDCU.64 UR4, c[0x0][0xc88] ;  /* 0x00019100ff0477ac */ /* 0x000e640008000a00 */
[----:B-1----:R-:W-:-:S04]  /*0110*/  UISETP.NE.U32.AND UP0, UPT, UR4, URZ, UPT ;  /* 0x000000ff0400728c */ /* 0x002fc8000bf05070 */
[----:B------:R-:W-:-:S09]  /*0120*/  UISETP.NE.AND.EX UP0, UPT, UR5, URZ, UPT, UP0 ;  /* 0x000000ff0500728c */ /* 0x000fd2000bf05300 */
[----:B------:R-:W-:Y:S05]  /*0130*/  BRA.U !UP0, `(.L_x_1) ;  /* 0x0000000108147547 */ /* 0x000fea000b800000 */
[----:B------:R-:W1:Y:S01]  /*0140*/  LDC.64 R4, c[0x0][0xc88] ;  /* 0x00032200ff047b82 */ /* 0x000e620000000a00 */
[----:B------:R-:W1:Y:S02]  /*0150*/  LDCU.64 UR4, c[0x0][0x358] ;  /* 0x00006b00ff0477ac */ /* 0x000e640008000a00 */
[----:B-1----:R1:W5:Y:S01]  /*0160*/  LDG.E R41, desc[UR4][R4.64] ;  /* 0x0000000404297981 */ /* 0x002362000c1e1900 */
[----:B------:R-:W-:Y:S01]  /*0170*/  HFMA2 R84, -RZ, RZ, 0, 5.9604644775390625e-08 ;  /* 0x00000001ff547431 */ /* 0x000fe200000001ff */
[----:B------:R-:W-:Y:S05]  /*0180*/  BRA `(.L_x_0) ;  /* 0x00000000000c7947 */ /* 0x000fea0003800000 */
.L_x_1:
[----:B------:R-:W1:Y:S01]  /*0190*/  LDCU UR4, c[0x0][0xc80] ;  /* 0x00019000ff0477ac */ /* 0x000e620008000800 */
[----:B------:R-:W-:Y:S01]  /*01a0*/  HFMA2 R84, -RZ, RZ, 0, 5.9604644775390625e-08 ;  /* 0x00000001ff547431 */ /* 0x000fe200000001ff */
[----:B-1----:R-:W-:-:S07]  /*01b0*/  MOV R41, UR4 ;  /* 0x0000000400297c02 */ /* 0x002fce0008000f00 */
.L_x_0:
[----:B------:R-:W2:Y:S02]  /*01c0*/  LDCU.64 UR4, c[0x0][0xcb0] ;  /* 0x00019600ff0477ac */ /* 0x000ea40008000a00 */
[----:B--2---:R-:W-:-:S04]  /*01d0*/  UISETP.NE.U32.AND UP0, UPT, UR4, URZ, UPT ;  /* 0x000000ff0400728c */ /* 0x004fc8000bf05070 */
[----:B------:R-:W-:-:S09]  /*01e0*/  UISETP.NE.AND.EX UP0, UPT, UR5, URZ, UPT, UP0 ;  /* 0x000000ff0500728c */ /* 0x000fd2000bf05300 */
[----:B------:R-:W-:Y:S05]  /*01f0*/  BRA.U UP0, `(.L_x_2) ;  /* 0x0000000100287547 */ /* 0x000fea000b800000 */
[----:B------:R-:W2:Y:S02]  /*0200*/  LDCU.64 UR4, c[0x0][0xca8] ;  /* 0x00019500ff0477ac */ /* 0x000ea40008000a00 */
[----:B--2---:R-:W-:-:S04]  /*0210*/  UISETP.NE.U32.AND UP0, UPT, UR4, URZ, UPT ;  /* 0x000000ff0400728c */ /* 0x004fc8000bf05070 */
[----:B------:R-:W-:-:S09]  /*0220*/  UISETP.NE.AND.EX UP0, UPT, UR5, URZ, UPT, UP0 ;  /* 0x000000ff0500728c */ /* 0x000fd2000bf05300 */
[----:B------:R-:W-:Y:S05]  /*0230*/  BRA.U !UP0, `(.L_x_3) ;  /* 0x0000000108107547 */ /* 0x000fea000b800000 */
[----:B------:R-:W2:Y:S01]  /*0240*/  LDC.64 R38, c[0x0][0xca8] ;  /* 0x00032a00ff267b82 */ /* 0x000ea20000000a00 */
[----:B------:R-:W2:Y:S02]  /*0250*/  LDCU.64 UR4, c[0x0][0x358] ;  /* 0x00006b00ff0477ac */ /* 0x000ea40008000a00 */
[----:B--2---:R2:W5:Y:S01]  /*0260*/  LDG.E R38, desc[UR4][R38.64] ;  /* 0x0000000426267981 */ /* 0x004562000c1e1900 */
[----:B------:R-:W-:Y:S05]  /*0270*/  BRA `(.L_x_2) ;  /* 0x0000000000087947 */ /* 0x000fea0003800000 */
.L_x_3:
[----:B------:R-:W2:Y:S02]  /*0280*/  LDCU UR4, c[0x0][0xca0] ;  /* 0x00019400ff0477ac */ /* 0x000ea40008000800 */
[----:B--2---:R-:W-:Y:S02]  /*0290*/  MOV R38, UR4 ;  /* 0x0000000400267c02 */ /* 0x004fe40008000f00 */
.L_x_2:
[----:B------:R-:W-:Y:S01]  /*02a0*/  IMAD.U32 R3, RZ, RZ, UR18 ;  /* 0x00000012ff037e24 */ /* 0x000fe2000f8e00ff */
[----:B------:R-:W-:Y:S04]  /*02b0*/  BSSY.RECONVERGENT B0, `(.L_x_4) ;  /* 0x0000012000007945 */ /* 0x000fe80003800200 */
[C---:B------:R-:W-:Y:S02]  /*02c0*/  ISETP.NE.OR P2, PT, R3.reuse, 0x1, !P1 ;  /* 0x000000010300780c */ /* 0x040fe40004f45670 */
[----:B------:R-:W-:-:S11]  /*02d0*/  ISETP.NE.OR P0, PT, R3, 0x3, !P1 ;  /* 0x000000030300780c */ /* 0x000fd60004f05670 */
[----:B------:R-:W-:Y:S05]  /*02e0*/  @P2 BRA `(.L_x_5) ;  /* 0x0000000000382947 */ /* 0x000fea0003800000 */
[----:B------:R-:W3:Y:S02]  /*02f0*/  LDCU.64 UR4, c[0x0][0x348] ;  /* 0x00006900ff0477ac */ /* 0x000ee40008000a00 */
[----:B---3--:R-:W-:Y:S02]  /*0300*/  UIADD3 UR10, UP3, UPT, UR4, 0x80, URZ ;  /* 0x00000080040a7890 */ /* 0x008fe4000ff7e0ff */
[----:B------:R-:W-:Y:S02]  /*0310*/  UIADD3 UR8, UP2, UPT, UR4, 0x180, URZ ;  /* 0x0000018004087890 */ /* 0x000fe4000ff5e0ff */
[----:B------:R-:W-:Y:S02]  /*0320*/  UIADD3 UR6, UP1, UPT, UR4, 0x280, URZ ;  /* 0x0000028004067890 */ /* 0x000fe4000ff3e0ff */
[----:B------:R-:W-:Y:S02]  /*0330*/  UIADD3 UR4, UP0, UPT, UR4, 0x380, URZ ;  /* 0x0000038004047890 */ /* 0x000fe4000ff1e0ff */
[----:B------:R-:W-:-:S02]  /*0340*/  UIADD3.X UR11, UPT, UPT, URZ, UR5, URZ, UP3, !UPT ;  /* 0x00000005ff0b7290 */ /* 0x000fc40009ffe4ff */
[----:B------:R-:W-:Y:S02]  /*0350*/  UIADD3.X UR9, UPT, UPT, URZ, UR5, URZ, UP2, !UPT ;  /* 0x00000005ff097290 */ /* 0x000fe400097fe4ff */
[----:B------:R-:W-:Y:S02]  /*0360*/  UIADD3.X UR7, UPT, UPT, URZ, UR5, URZ, UP1, !UPT ;  /* 0x00000005ff077290 */ /* 0x000fe40008ffe4ff */
[----:B------:R-:W-:-:S03]  /*0370*/  UIADD3.X UR5, UPT, UPT, URZ, UR5, URZ, UP0, !UPT ;  /* 0x00000005ff057290 */ /* 0x000fc600087fe4ff */
[----:B------:R3:W-:Y:S02]  /*0380*/  UTMACCTL.PF [UR10] ;  /* 0x000000000a0079b9 */ /* 0x0007e40008040000 */
[----:B------:R3:W-:Y:S02]  /*0390*/  UTMACCTL.PF [UR8] ;  /* 0x00000000080079b9 */ /* 0x0007e40008040000 */
[----:B------:R3:W-:Y:S02]  /*03a0*/  UTMACCTL.PF [UR6] ;  /* 0x00000000060079b9 */ /* 0x0007e40008040000 */
[----:B------:R3:W-:Y:S02]  /*03b0*/  UTMACCTL.PF [UR4] ;  /* 0x00000000040079b9 */ /* 0x0007e40008040000 */
[----:B---3--:R-:W-:Y:S01]  /*03c0*/  NOP ;  /* 0x0000000000007918 */ /* 0x008fe20000000000 */
.L_x_5:
[----:B------:R-:W-:Y:S05]  /*03d0*/  BSYNC.RECONVERGENT B0 ;  /* 0x0000000000007941 */ /* 0x000fea0003800200 */
.L_x_4:
[----:B------:R-:W-:Y:S04]  /*03e0*/  BSSY.RECONVERGENT B0, `(.L_x_6) ;  /* 0x000000a000007945 */ /* 0x000fe80003800200 */
[----:B------:R-:W-:Y:S05]  /*03f0*/  @P0 BRA `(.L_x_7) ;  /* 0x0000000000200947 */ /* 0x000fea0003800000 */
[----:B------:R-:W3:Y:S02]  /*0400*/  LDCU.64 UR4, c[0x0][0x348] ;  /* 0x00006900ff0477ac */ /* 0x000ee40008000a00 */
[----:B---3--:R-:W-:Y:S02]  /*0410*/  UIADD3 UR6, UP1, UPT, UR4, 0x980, URZ ;  /* 0x0000098004067890 */ /* 0x008fe4000ff3e0ff */
[----:B------:R-:W-:Y:S02]  /*0420*/  UIADD3 UR4, UP0, UPT, UR4, 0xa80, URZ ;  /* 0x00000a8004047890 */ /* 0x000fe4000ff1e0ff */
[----:B------:R-:W-:Y:S02]  /*0430*/  UIADD3.X UR7, UPT, UPT, URZ, UR5, URZ, UP1, !UPT ;  /* 0x00000005ff077290 */ /* 0x000fe40008ffe4ff */
[----:B------:R-:W-:-:S07]  /*0440*/  UIADD3.X UR5, UPT, UPT, URZ, UR5, URZ, UP0, !UPT ;  /* 0x00000005ff057290 */ /* 0x000fce00087fe4ff */
[----:B------:R3:W-:Y:S02]  /*0450*/  UTMACCTL.PF [UR6] ;  /* 0x00000000060079b9 */ /* 0x0007e40008040000 */
[----:B------:R3:W-:Y:S02]  /*0460*/  UTMACCTL.PF [UR4] ;  /* 0x00000000040079b9 */ /* 0x0007e40008040000 */
[----:B---3--:R-:W-:Y:S01]  /*0470*/  NOP ;  /* 0x0000000000007918 */ /* 0x008fe20000000000 */
.L_x_7:
[----:B------:R-:W-:Y:S05]  /*0480*/  BSYNC.RECONVERGENT B0 ;  /* 0x0000000000007941 */ /* 0x000fea0003800200 */
.L_x_6:
[----:B------:R-:W3:Y:S01]  /*0490*/  LDCU.64 UR4, c[0x0][0xc88] ;  /* 0x00019100ff0477ac */ /* 0x000ee20008000a00 */
[----:B------:R-:W-:Y:S02]  /*04a0*/  UISETP.EQ.U32.AND UP2, UPT, UR12, URZ, UPT ;  /* 0x000000ff0c00728c */ /* 0x000fe4000bf42070 */
[----:B------:R-:W-:Y:S02]  /*04b0*/  UPLOP3.LUT UP4, UPT, UPT, UPT, UPT, 0x80, 0x8 ;  /* 0x000000000008789c */ /* 0x000fe40003f8f070 */
[----:B---3--:R-:W-:-:S04]  /*04c0*/  UISETP.NE.U32.AND UP0, UPT, UR4, URZ, UPT ;  /* 0x000000ff0400728c */ /* 0x008fc8000bf05070 */
[----:B------:R-:W-:-:S04]  /*04d0*/  UISETP.NE.AND.EX UP1, UPT, UR5, URZ, UPT, UP0 ;  /* 0x000000ff0500728c */ /* 0x000fc8000bf25300 */
[----:B------:R-:W-:-:S04]  /*04e0*/  UISETP.EQ.OR.EX UP3, UPT, UR13, URZ, !UP1, UP2 ;  /* 0x000000ff0d00728c */ /* 0x000fc8000cf62720 */
[----:B------:R-:W-:-:S06]  /*04f0*/  UP2UR UR4, UPR, URZ, 0x8 ;  /* 0x00000008ff047883 */ /* 0x000fcc0008000000 */
[----:B------:R-:W-:Y:S01]  /*0500*/  MOV R88, UR4 ;  /* 0x0000000400587c02 */ /* 0x000fe20008000f00 */
[----:B------:R-:W-:Y:S06]  /*0510*/  BRA.U !UP3, `(.L_x_8) ;  /* 0x000000010b207547 */ /* 0x000fec000b800000 */
[----:B------:R-:W-:Y:S01]  /*0520*/  UISETP.NE.U32.AND UP2, UPT, UR12, URZ, UPT ;  /* 0x000000ff0c00728c */ /* 0x000fe2000bf45070 */
[----:B-----5:R-:W-:Y:S01]  /*0530*/  FSETP.NEU.AND P0, PT, R41, RZ, PT ;  /* 0x000000ff2900720b */ /* 0x020fe20003f0d000 */
[----:B------:R-:W-:Y:S02]  /*0540*/  USEL UR4, URZ, 0xffffffff, UP1 ;  /* 0xffffffffff047887 */ /* 0x000fe40008800000 */
[----:B------:R-:W-:-:S10]  /*0550*/  UISETP.NE.AND.EX UP2, UPT, UR13, URZ, UPT, UP2 ;  /* 0x000000ff0d00728c */ /* 0x000fd4000bf45320 */
[----:B------:R-:W-:Y:S01]  /*0560*/  VOTEU.ANY UP0, P0 ;  /* 0x0000000000ff7886 */ /* 0x000fe20000000100 */
[----:B------:R-:W-:-:S04]  /*0570*/  @!UP2 USEL UR4, URZ, 0xffffffff, UP0 ;  /* 0xffffffffff04a887 */ /* 0x000fc80008000000 */
[----:B------:R-:W-:-:S04]  /*0580*/  ULOP3.LUT UR4, UR4, 0x1, URZ, 0xc0, !UPT ;  /* 0x0000000104047892 */ /* 0x000fc8000f8ec0ff */
[----:B------:R-:W-:-:S11]  /*0590*/  UISETP.NE.U32.AND UP4, UPT, UR4, 0x1, UPT ;  /* 0x000000010400788c */ /* 0x000fd6000bf85070 */
.L_x_8:
[----:B------:R-:W3:Y:S01]  /*05a0*/  SHFL.IDX PT, R3, R85, RZ, 0x1f ;  /* 0x00001fff55037589 */ /* 0x000ee200000e0000 */
[----:B------:R-:W-:Y:S01]  /*05b0*/  R2UR UR4, R2 ;  /* 0x00000000020472ca */ /* 0x000fe200000e0000 */
[----:B------:R-:W-:-:S04]  /*05c0*/  UISETP.NE.AND UP0, UPT, UR18, 0x2, UPT ;  /* 0x000000021200788c */ /* 0x000fc8000bf05270 */
[----:B------:R-:W-:-:S08]  /*05d0*/  USEL UR45, URZ, 0x1, UP0 ;  /* 0x00000001ff2d7887 */ /* 0x000fd00008000000 */
[----:B------:R-:W-:-:S06]  /*05e0*/  UISETP.EQ.AND UP2, UPT, UR4, URZ, !UP0 ;  /* 0x000000ff0400728c */ /* 0x000fcc000c742270 */
[----:B------:R-:W-:Y:S02]  /*05f0*/  PLOP3.LUT P4, PT, P1, PT, UP2, 0x80, 0x8 ;  /* 0x000000000008781c */ /* 0x000fe40000f8f028 */
[----:B---3--:R-:W-:-:S13]  /*0600*/  ISETP.NE.AND P0, PT, R3, RZ, PT ;  /* 0x000000ff0300720c */ /* 0x008fda0003f05270 */
[----:B------:R-:W-:Y:S05]  /*0610*/  @P0 BRA `(.L_x_9) ;  /* 0x0000000000440947 */ /* 0x000fea0003800000 */
[----:B------:R-:W-:Y:S01]  /*0620*/  UMOV UR4, 0x400 ;  /* 0x0000040000047882 */ /* 0x000fe20000000000 */
[----:B------:R-:W-:Y:S01]  /*0630*/  UMOV UR6, 0x1 ;  /* 0x0000000100067882 */ /* 0x000fe20000000000 */
[----:B------:R-:W-:Y:S02]  /*0640*/  ULEA UR4, UR61, UR4, 0x18 ;  /* 0x000000043d047291 */ /* 0x000fe4000f8ec0ff */
[----:B------:R-:W-:-:S04]  /*0650*/  UIADD3 UR6, UPT, UPT, -UR6, 0x100000, URZ ;  /* 0x0010000006067890 */ /* 0x000fc8000fffe1ff */
[----:B------:R-:W-:Y:S02]  /*0660*/  USHF.L.U32 UR7, UR6, 0xb, URZ ;  /* 0x0000000b06077899 */ /* 0x000fe400080006ff */
[----:B------:R-:W-:Y:S01]  /*0670*/  USHF.L.U32 UR6, UR6, 0x1, URZ ;  /* 0x0000000106067899 */ /* 0x000fe200080006ff */
[----:B------:R-:W-:Y:S01]  /*0680*/  ELECT P0, URZ, PT ;  /* 0x0000000000ff782f */ /* 0x000fe20003800000 */
[----:B------:R-:W3:Y:S10]  /*0690*/  FENCE.VIEW.ASYNC.S ;  /* 0x00000000000073c6 */ /* 0x000ef40000000000 */
[----:B---3--:R3:W4:Y:S01]  /*06a0*/  SYNCS.EXCH.64 URZ, [UR4], UR6 ;  /* 0x0000000604ff75b2 */ /* 0x0087220008000100 */
[----:B------:R3:W1:Y:S01]  /*06b0*/  SYNCS.EXCH.64 URZ, [UR4+0x20], UR6 ;  /* 0x0000200604ff75b2 */ /* 0x0006620008000100 */
[----:B------:R3:W1:Y:S01]  /*06c0*/  SYNCS.EXCH.64 URZ, [UR4+0x8], UR6 ;  /* 0x0000080604ff75b2 */ /* 0x0006620008000100 */
[----:B------:R3:W1:Y:S01]  /*06d0*/  SYNCS.EXCH.64 URZ, [UR4+0x28], UR6 ;  /* 0x0000280604ff75b2 */ /* 0x0006620008000100 */
[----:B------:R3:W1:Y:S01]  /*06e0*/  SYNCS.EXCH.64 URZ, [UR4+0x10], UR6 ;  /* 0x0000100604ff75b2 */ /* 0x0006620008000100 */
[----:B------:R3:W1:Y:S01]  /*06f0*/  SYNCS.EXCH.64 URZ, [UR4+0x30], UR6 ;  /* 0x0000300604ff75b2 */ /* 0x0006620008000100 */
[----:B------:R3:W1:Y:S01]  /*0700*/  SYNCS.EXCH.64 URZ, [UR4+0x18], UR6 ;  /* 0x0000180604ff75b2 */ /* 0x0006620008000100 */
[----:B------:R3:W1:Y:S01]  /*0710*/  SYNCS.EXCH.64 URZ, [UR4+0x38], UR6 ;  /* 0x0000380604ff75b2 */ /* 0x0006620008000100 */
[----:B------:R-:W-:Y:S01]  /*0720*/  NOP ;  /* 0x0000000000007918 */ /* 0x000fe20000000000 */
.L_x_9:
[----:B------:R-:W2:Y:S01]  /*0730*/  SHFL.IDX PT, R3, R85, RZ, 0x1f ;  /* 0x00001fff55037589 */ /* 0x000ea200000e0000 */
[----:B------:R-:W-:Y:S01]  /*0740*/  NOP ;  /* 0x0000000000007918 */ /* 0x000fe20000000000 */
[----:B--2---:R-:W-:-:S13]  /*0750*/  ISETP.NE.AND P0, PT, R3, 0x1, PT ;  /* 0x000000010300780c */ /* 0x004fda0003f05270 */
[----:B------:R-:W-:Y:S05]  /*0760*/  @P0 BRA `(.L_x_10) ;  /* 0x00000000004c0947 */ /* 0x000fea0003800000 */
[----:B---3--:R-:W-:Y:S01]  /*0770*/  UMOV UR4, 0x400 ;  /* 0x0000040000047882 */ /* 0x008fe20000000000 */
[----:B------:R-:W-:Y:S01]  /*0780*/  UMOV UR8, 0x20 ;  /* 0x0000002000087882 */ /* 0x000fe20000000000 */
[----:B------:R-:W-:Y:S01]  /*0790*/  UMOV UR6, 0x80 ;  /* 0x0000008000067882 */ /* 0x000fe20000000000 */
[----:B------:R-:W-:Y:S02]  /*07a0*/  ULEA UR4, UR61, UR4, 0x18 ;  /* 0x000000043d047291 */ /* 0x000fe4000f8ec0ff */
[----:B------:R-:W-:-:S04]  /*07b0*/  UIADD3 UR8, UPT, UPT, -UR8, 0x100000, URZ ;  /* 0x0010000008087890 */ /* 0x000fc8000fffe1ff */
[----:B------:R-:W-:Y:S02]  /*07c0*/  USHF.L.U32 UR9, UR8, 0xb, URZ ;  /* 0x0000000b08097899 */ /* 0x000fe400080006ff */
[----:B------:R-:W-:Y:S02]  /*07d0*/  USHF.L.U32 UR8, UR8, 0x1, URZ ;  /* 0x0000000108087899 */ /* 0x000fe400080006ff */
[----:B------:R-:W-:-:S04]  /*07e0*/  UIADD3 UR6, UPT, UPT, -UR6, 0x100000, URZ ;  /* 0x0010000006067890 */ /* 0x000fc8000fffe1ff */
[----:B------:R-:W-:Y:S02]  /*07f0*/  USHF.L.U32 UR7, UR6, 0xb, URZ ;  /* 0x0000000b06077899 */ /* 0x000fe400080006ff */
[----:B------:R-:W-:Y:S01]  /*0800*/  USHF.L.U32 UR6, UR6, 0x1, URZ ;  /* 0x0000000106067899 */ /* 0x000fe200080006ff */
[----:B------:R-:W-:Y:S01]  /*0810*/  ELECT P0, URZ, PT ;  /* 0x0000000000ff782f */ /* 0x000fe20003800000 */
[----:B------:R-:W2:Y:S02]  /*0820*/  FENCE.VIEW.ASYNC.S ;  /* 0x00000000000073c6 */ /* 0x000ea40000000000 */
[----:B--2---:R2:W3:Y:S08]  /*0830*/  SYNCS.EXCH.64 URZ, [UR4+0x40], UR8 ;  /* 0x0000400804ff75b2 */ /* 0x0044f00008000100 */
[----:B------:R2:W1:Y:S01]  /*0840*/  SYNCS.EXCH.64 URZ, [UR4+0x58], UR6 ;  /* 0x0000580604ff75b2 */ /* 0x0004620008000100 */
[----:B------:R2:W1:Y:S01]  /*0850*/  SYNCS.EXCH.64 URZ, [UR4+0x48], UR8 ;  /* 0x0000480804ff75b2 */ /* 0x0004620008000100 */
[----:B------:R2:W1:Y:S01]  /*0860*/  SYNCS.EXCH.64 URZ, [UR4+0x60], UR6 ;  /* 0x0000600604ff75b2 */ /* 0x0004620008000100 */
[----:B------:R2:W1:Y:S01]  /*0870*/  SYNCS.EXCH.64 URZ, [UR4+0x50], UR8 ;  /* 0x0000500804ff75b2 */ /* 0x0004620008000100 */
[----:B------:R2:W1:Y:S01]  /*0880*/  SYNCS.EXCH.64 URZ, [UR4+0x68], UR6 ;  /* 0x0000680604ff75b2 */ /* 0x0004620008000100 */
[----:B------:R-:W-:Y:S01]  /*0890*/  NOP ;  /* 0x0000000000007918 */ /* 0x000fe20000000000 */
.L_x_10:
[----:B------:R-:W4:Y:S01]  /*08a0*/  SHFL.IDX PT, R3, R85, RZ, 0x1f ;  /* 0x00001fff55037589 */ /* 0x000f2200000e0000 */
[----:B------:R-:W-:Y:S01]  /*08b0*/  NOP ;  /* 0x0000000000007918 */ /* 0x000fe20000000000 */
[----:B----4-:R-:W-:-:S13]  /*08c0*/  ISETP.NE.AND P0, PT, R3, 0x3, PT ;  /* 0x000000030300780c */ /* 0x010fda0003f05270 */
[----:B------:R-:W-:Y:S05]  /*08d0*/  @P0 BRA `(.L_x_11) ;  /* 0x00000000002c0947 */ /* 0x000fea0003800000 */
[----:B--23--:R-:W-:Y:S01]  /*08e0*/  UMOV UR6, 0x400 ;  /* 0x0000040000067882 */ /* 0x00cfe20000000000 */
[----:B------:R-:W-:Y:S01]  /*08f0*/  UMOV UR4, 0x20 ;  /* 0x0000002000047882 */ /* 0x000fe20000000000 */
[----:B------:R-:W-:Y:S02]  /*0900*/  ULEA UR6, UR61, UR6, 0x18 ;  /* 0x000000063d067291 */ /* 0x000fe4000f8ec0ff */
[----:B------:R-:W-:-:S04]  /*0910*/  UIADD3 UR4, UPT, UPT, -UR4, 0x100000, URZ ;  /* 0x0010000004047890 */ /* 0x000fc8000fffe1ff */
[----:B------:R-:W-:Y:S02]  /*0920*/  USHF.L.U32 UR5, UR4, 0xb, URZ ;  /* 0x0000000b04057899 */ /* 0x000fe400080006ff */
[----:B------:R-:W-:Y:S01]  /*0930*/  USHF.L.U32 UR4, UR4, 0x1, URZ ;  /* 0x0000000104047899 */ /* 0x000fe200080006ff */
[----:B------:R-:W-:Y:S01]  /*0940*/  ELECT P0, URZ, PT ;  /* 0x0000000000ff782f */ /* 0x000fe20003800000 */
[----:B------:R-:W2:Y:S10]  /*0950*/  FENCE.VIEW.ASYNC.S ;  /* 0x00000000000073c6 */ /* 0x000eb40000000000 */
[----:B--2---:R4:W2:Y:S01]  /*0960*/  SYNCS.EXCH.64 URZ, [UR6+0x70], UR4 ;  /* 0x0000700406ff75b2 */ /* 0x0048a20008000100 */
[----:B------:R4:W3:Y:S02]  /*0970*/  SYNCS.EXCH.64 URZ, [UR6+0x78], UR4 ;  /* 0x0000780406ff75b2 */ /* 0x0008e40008000100 */
[----:B----4-:R-:W-:Y:S01]  /*0980*/  NOP ;  /* 0x0000000000007918 */ /* 0x010fe20000000000 */
.L_x_11:
[----:B------:R-:W4:Y:S01]  /*0990*/  SHFL.IDX PT, R3, R85, RZ, 0x1f ;  /* 0x00001fff55037589 */ /* 0x000f2200000e0000 */
[----:B------:R-:W-:Y:S01]  /*09a0*/  NOP ;  /* 0x0000000000007918 */ /* 0x000fe20000000000 */
[----:B----4-:R-:W-:-:S13]  /*09b0*/  ISETP.NE.AND P0, PT, R3, 0x4, PT ;  /* 0x000000040300780c */ /* 0x010fda0003f05270 */
[----:B------:R-:W-:Y:S05]  /*09c0*/  @P0 BRA `(.L_x_12) ;  /* 0x0000000000480947 */ /* 0x000fea0003800000 */
[----:B--23--:R-:W-:Y:S01]  /*09d0*/  UMOV UR4, 0x1e0 ;  /* 0x000001e000047882 */ /* 0x00cfe20000000000 */
[----:B------:R-:W-:Y:S01]  /*09e0*/  UMOV UR6, 0x400 ;  /* 0x0000040000067882 */ /* 0x000fe20000000000 */
[----:B------:R-:W-:Y:S01]  /*09f0*/  USEL UR4, UR4, 0x1a0, UP4 ;  /* 0x000001a004047887 */ /* 0x000fe2000a000000 */
        /* <DEDUP_REMOVED lines=10> */
[----:B--2---:R4:W2:Y:S08]  /*0aa0*/  SYNCS.EXCH.64 URZ, [UR6+0x80], UR8 ;  /* 0x0000800806ff75b2 */ /* 0x0048b00008000100 */
[----:B------:R4:W3:Y:S01]  /*0ab0*/  SYNCS.EXCH.64 URZ, [UR6+0x90], UR4 ;  /* 0x0000900406ff75b2 */ /* 0x0008e20008000100 */
[----:B------:R4:W1:Y:S01]  /*0ac0*/  SYNCS.EXCH.64 URZ, [UR6+0x88], UR8 ;  /* 0x0000880806ff75b2 */ /* 0x0008620008000100 */
[----:B------:R4:W1:Y:S02]  /*0ad0*/  SYNCS.EXCH.64 URZ, [UR6+0x98], UR4 ;  /* 0x0000980406ff75b2 */ /* 0x0008640008000100 */
[----:B----4-:R-:W-:Y:S01]  /*0ae0*/  NOP ;  /* 0x0000000000007918 */ /* 0x010fe20000000000 */
.L_x_12:
[----:B------:R-:W4:Y:S01]  /*0af0*/  SHFL.IDX PT, R3, R85, RZ, 0x1f ;  /* 0x00001fff55037589 */ /* 0x000f2200000e0000 */
[----:B------:R-:W-:Y:S01]  /*0b00*/  NOP ;  /* 0x0000000000007918 */ /* 0x000fe20000000000 */
[----:B----4-:R-:W-:-:S13]  /*0b10*/  ISETP.NE.AND P0, PT, R3, 0x5, PT ;  /* 0x000000050300780c */ /* 0x010fda0003f05270 */
[----:B------:R-:W-:Y:S05]  /*0b20*/  @P0 BRA `(.L_x_13) ;  /* 0x0000000000440947 */ /* 0x000fea0003800000 */
[----:B--23--:R-:W-:Y:S01]  /*0b30*/  UMOV UR4, 0x400 ;  /* 0x0000040000047882 */ /* 0x00cfe20000000000 */
        /* <DEDUP_REMOVED lines=16> */
.L_x_13:
[----:B------:R-:W4:Y:S01]  /*0c40*/  SHFL.IDX PT, R3, R85, RZ, 0x1f ;  /* 0x00001fff55037589 */ /* 0x000f2200000e0000 */
[----:B------:R-:W-:Y:S01]  /*0c50*/  ISETP.NE.OR P1, PT, RZ, UR18, !P1 ;  /* 0x00000012ff007c0c */ /* 0x000fe2000cf25670 */
        /* <DEDUP_REMOVED lines=12> */
[----:B------:R4:W3:Y:S01]  /*0d20*/  SYNCS.EXCH.64 URZ, [UR4+0xd0], UR6 ;  /* 0x0000d00604ff75b2 */ /* 0x0008e20008000100 */
[----:B------:R4:W1:Y:S01]  /*0d30*/  SYNCS.EXCH.64 URZ, [UR4+0xc8], UR6 ;  /* 0x0000c80604ff75b2 */ /* 0x0008620008000100 */
[----:B------:R4:W1:Y:S02]  /*0d40*/  SYNCS.EXCH.64 URZ, [UR4+0xd8], UR6 ;  /* 0x0000d80604ff75b2 */ /* 0x0008640008000100 */
[----:B----4-:R-:W-:Y:S01]  /*0d50*/  NOP ;  /* 0x0000000000007918 */ /* 0x010fe20000000000 */
.L_x_14:
[----:B------:R-:W-:Y:S01]  /*0d60*/  VOTEU.ALL UP0, P1 ;  /* 0x0000000000ff7886 */ /* 0x000fe20000800000 */
[----:B--23--:R-:W-:Y:S01]  /*0d70*/  UMOV UR4, 0x20 ;  /* 0x0000002000047882 */ /* 0x00cfe20000000000 */
[----:B------:R-:W2:Y:S01]  /*0d80*/  LDCU UR7, c[0x0][0x36c] ;  /* 0x00006d80ff0777ac */ /* 0x000ea20008000800 */
[----:B------:R-:W-:Y:S01]  /*0d90*/  NOP ;  /* 0x0000000000007918 */ /* 0x000fe20000000000 */
[----:B-1----:R-:W-:Y:S01]  /*0da0*/  LOP3.LUT R5, R92, 0x1f, RZ, 0xc0, !PT ;  /* 0x0000001f5c057812 */ /* 0x002fe200078ec0ff */
[----:B------:R-:W-:Y:S01]  /*0db0*/  @!UP0 UMOV UR6, 0x400 ;  /* 0x0000040000068882 */ /* 0x000fe20000000000 */
[----:B------:R-:W-:-:S04]  /*0dc0*/  @!UP0 UIADD3 UR4, UPT, UPT, -UR4, 0x100000, URZ ;  /* 0x0010000004048890 */ /* 0x000fc8000fffe1ff */
[----:B------:R-:W-:Y:S02]  /*0dd0*/  @!UP0 USHF.L.U32 UR5, UR4, 0xb, URZ ;  /* 0x0000000b04058899 */ /* 0x000fe400080006ff */
[----:B------:R-:W-:Y:S02]  /*0de0*/  @!UP0 USHF.L.U32 UR4, UR4, 0x1, URZ ;  /* 0x0000000104048899 */ /* 0x000fe400080006ff */
[----:B------:R-:W-:Y:S01]  /*0df0*/  @!UP0 ULEA UR6, UR61, UR6, 0x18 ;  /* 0x000000063d068291 */ /* 0x000fe2000f8ec0ff */
[----:B------:R-:W-:Y:S01]  /*0e00*/  VOTEU.ALL UP0, P1 ;  /* 0x0000000000ff7886 */ /* 0x000fe20000800000 */
[----:B------:R-:W-:Y:S02]  /*0e10*/  UISETP.NE.AND UP5, UPT, UR18, URZ, UPT ;  /* 0x000000ff1200728c */ /* 0x000fe4000bfa5270 */
[----:B--2---:R-:W-:Y:S01]  /*0e20*/  UISETP.EQ.U32.AND UP6, UPT, UR7, 0x1, UPT ;  /* 0x000000010700788c */ /* 0x004fe2000bfc2070 */
[----:B------:R-:W1:Y:S07]  /*0e30*/  FENCE.VIEW.ASYNC.S ;  /* 0x00000000000073c6 */ /* 0x000e6e0000000000 */
[----:B-1----:R1:W2:Y:S01]  /*0e40*/  @!UP0 SYNCS.EXCH.64 URZ, [UR6+0xe0], UR4 ;  /* 0x0000e00406ff85b2 */ /* 0x0022a20008000100 */
[----:B------:R-:W-:Y:S05]  /*0e50*/  BRA.U !UP6, `(.L_x_15) ;  /* 0x000000010e087547 */ /* 0x000fea000b800000 */
[----:B--2---:R-:W-:Y:S01]  /*0e60*/  UCGABAR_ARV ;  /* 0x00000000000079c7 */ /* 0x004fe20008000000 */
[----:B------:R-:W-:Y:S05]  /*0e70*/  BRA `(.L_x_16) ;  /* 0x0000000000047947 */ /* 0x000fea0003800000 */
.L_x_15:
[----:B--2---:R-:W-:Y:S01]  /*0e80*/  NOP ;  /* 0x0000000000007918 */ /* 0x004fe20000000000 */
.L_x_16:
[----:B------:R-:W2:Y:S01]  /*0e90*/  S2UR UR68, SR_CTAID.X ;  /* 0x00000000004479c3 */ /* 0x000ea20000002500 */
[----:B------:R-:W-:-:S05]  /*0ea0*/  CS2R.32 R87, SR_CgaSize ;  /* 0x0000000000577805 */ /* 0x000fca0000008a00 */
[----:B------:R-:W-:-:S05]  /*0eb0*/  IMAD R87, R87, -0xa0, RZ ;  /* 0xffffff6057577824 */ /* 0x000fca00078e02ff */
[----:B-1----:R-:W-:-:S14]  /*0ec0*/  R2UR UR5, R87 ;  /* 0x00000000570572ca */ /* 0x002fdc00000e0000 */
[----:B------:R-:W1:Y:S01]  /*0ed0*/  LDCU UR5, c[0x0][UR5+0x2b0] ;  /* 0x00005600050577ac */ /* 0x000e620008000800 */
[----:B------:R-:W-:-:S05]  /*0ee0*/  CS2R.32 R87, SR_CgaSize ;  /* 0x0000000000577805 */ /* 0x000fca0000008a00 */
[----:B------:R-:W-:-:S05]  /*0ef0*/  IMAD R87, R87, -0xa0, RZ ;  /* 0xffffff6057577824 */ /* 0x000fca00078e02ff */
[----:B------:R-:W-:-:S14]  /*0f00*/  R2UR UR4, R87 ;  /* 0x00000000570472ca */ /* 0x000fdc00000e0000 */
[----:B------:R-:W3:Y:S01]  /*0f10*/  LDCU UR4, c[0x0][UR4+0x2b4] ;  /* 0x00005680040477ac */ /* 0x000ee20008000800 */
[----:B------:R-:W4:Y:S01]  /*0f20*/  S2UR UR6, SR_CTAID.Y ;  /* 0x00000000000679c3 */ /* 0x000f220000002600 */
[----:B------:R-:W-:-:S05]  /*0f30*/  CS2R.32 R87, SR_CgaSize ;  /* 0x0000000000577805 */ /* 0x000fca0000008a00 */
[----:B------:R-:W-:-:S05]  /*0f40*/  IMAD R87, R87, -0xa0, RZ ;  /* 0xffffff6057577824 */ /* 0x000fca00078e02ff */
[----:B------:R-:W-:-:S14]  /*0f50*/  R2UR UR7, R87 ;  /* 0x00000000570772ca */ /* 0x000fdc00000e0000 */
[----:B------:R-:W3:Y:S01]  /*0f60*/  LDCU UR7, c[0x0][UR7+0x2a0] ;  /* 0x00005400070777ac */ /* 0x000ee20008000800 */
[----:B------:R-:W-:-:S05]  /*0f70*/  CS2R.32 R87, SR_CgaSize ;  /* 0x0000000000577805 */ /* 0x000fca0000008a00 */
[----:B------:R-:W-:-:S05]  /*0f80*/  IMAD R87, R87, -0xa0, RZ ;  /* 0xffffff6057577824 */ /* 0x000fca00078e02ff */
[----:B------:R-:W-:-:S14]  /*0f90*/  R2UR UR8, R87 ;  /* 0x00000000570872ca */ /* 0x000fdc00000e0000 */
[----:B------:R-:W3:Y:S01]  /*0fa0*/  LDCU UR8, c[0x0][UR8+0x2a4] ;  /* 0x00005480080877ac */ /* 0x000ee20008000800 */
[----:B------:R-:W3:Y:S01]  /*0fb0*/  S2UR UR52, SR_CTAID.Z ;  /* 0x00000000003479c3 */ /* 0x000ee20000002700 */
[----:B------:R-:W3:Y:S01]  /*0fc0*/  LDCU UR19, c[0x0][0xf24] ;  /* 0x0001e480ff1377ac */ /* 0x000ee20008000800 */
[----:B------:R-:W-:Y:S01]  /*0fd0*/  USHF.L.U32 UR38, UR61, 0x9, URZ ;  /* 0x000000093d267899 */ /* 0x000fe200080006ff */
[----:B------:R-:W3:Y:S01]  /*0fe0*/  LDCU UR39, c[0x0][0xf24] ;  /* 0x0001e480ff2777ac */ /* 0x000ee20008000800 */
[----:B--2---:R-:W-:Y:S01]  /*0ff0*/  I2FP.F32.U32 R4, UR68 ;  /* 0x0000004400047c45 */ /* 0x004fe20008201000 */
[----:B------:R-:W2:Y:S04]  /*1000*/  LDCU UR22, c[0x0][0xf30] ;  /* 0x0001e600ff1677ac */ /* 0x000ea80008000800 */
[----:B-1----:R-:W-:Y:S01]  /*1010*/  FMUL R4, R4, UR5 ;  /* 0x0000000504047c20 */ /* 0x002fe20008400000 */
[----:B------:R-:W-:Y:S01]  /*1020*/  ULOP3.LUT UR38, UR38, 0x200, URZ, 0xc0, !UPT ;  /* 0x0000020026267892 */ /* 0x000fe2000f8ec0ff */
[----:B----4-:R-:W-:Y:S01]  /*1030*/  I2FP.F32.U32 R3, UR6 ;  /* 0x0000000600037c45 */ /* 0x010fe20008201000 */
[----:B------:R-:W-:Y:S01]  /*1040*/  UMOV UR26, UR68 ;  /* 0x00000044001a7c82 */ /* 0x000fe20008000000 */
[----:B------:R-:W-:-:S02]  /*1050*/  UMOV UR28, UR6 ;  /* 0x00000006001c7c82 */ /* 0x000fc40008000000 */
[----:B------:R-:W1:Y:S01]  /*1060*/  F2I.U32.TRUNC.NTZ R4, R4 ;  /* 0x0000000400047305 */ /* 0x000e62000020f000 */
[----:B---3--:R-:W-:Y:S01]  /*1070*/  UISETP.GE.AND UP2, UPT, UR19, 0x1, UPT ;  /* 0x000000011300788c */ /* 0x008fe2000bf46270 */
[----:B------:R-:W-:-:S06]  /*1080*/  FMUL R3, R3, UR4 ;  /* 0x0000000403037c20 */ /* 0x000fcc0008400000 */
[----:B------:R-:W3:Y:S01]  /*1090*/  F2I.U32.TRUNC.NTZ R3, R3 ;  /* 0x0000000300037305 */ /* 0x000ee2000020f000 */
[----:B-1----:R-:W-:Y:S02]  /*10a0*/  R2UR UR5, R4 ;  /* 0x00000000040572ca */ /* 0x002fe400000e0000 */
[----:B------:R-:W-:Y:S02]  /*10b0*/  PRMT R4, RZ, 0x7610, R4 ;  /* 0x00007610ff047816 */ /* 0x000fe40000000004 */
[----:B---3--:R-:W-:Y:S02]  /*10c0*/  R2UR UR4, R3 ;  /* 0x00000000030472ca */ /* 0x008fe400000e0000 */
[----:B------:R-:W-:-:S07]  /*10d0*/  PRMT R3, RZ, 0x7610, R3 ;  /* 0x00007610ff037816 */ /* 0x000fce0000000003 */
[----:B------:R-:W-:-:S04]  /*10e0*/  UIADD3 UR5, UPT, UPT, -UR5, URZ, URZ ;  /* 0x000000ff05057290 */ /* 0x000fc8000fffe1ff */
[----:B------:R-:W-:Y:S02]  /*10f0*/  UIMAD UR5, UR7, UR5, UR68 ;  /* 0x00000005070572a4 */ /* 0x000fe4000f8e0244 */
[----:B------:R-:W-:-:S04]  /*1100*/  UIADD3 UR4, UPT, UPT, -UR4, URZ, URZ ;  /* 0x000000ff04047290 */ /* 0x000fc8000fffe1ff */
[----:B------:R-:W-:Y:S01]  /*1110*/  IMAD.U32 R87, RZ, RZ, UR5 ;  /* 0x00000005ff577e24 */ /* 0x000fe2000f8e00ff */
[----:B------:R-:W-:-:S06]  /*1120*/  UIMAD UR4, UR8, UR4, UR6 ;  /* 0x00000004080472a4 */ /* 0x000fcc000f8e0206 */
[----:B------:R-:W-:Y:S01]  /*1130*/  IMAD.U32 R86, RZ, RZ, UR4 ;  /* 0x00000004ff567e24 */ /* 0x000fe2000f8e00ff */
[----:B--2---:R-:W-:Y:S06]  /*1140*/  BRA.U UP5, `(.L_x_17) ;  /* 0x0000000105307547 */ /* 0x004fec000b800000 */
[----:B------:R-:W-:Y:S01]  /*1150*/  R2UR UR5, R86 ;  /* 0x00000000560572ca */ /* 0x000fe200000e0000 */
[----:B------:R-:W-:Y:S01]  /*1160*/  UMOV UR7, 0x3 ;  /* 0x0000000300077882 */ /* 0x000fe20000000000 */
[----:B------:R-:W-:-:S11]  /*1170*/  R2UR UR4, R87 ;  /* 0x00000000570472ca */ /* 0x000fd600000e0000 */
[----:B------:R-:W-:-:S04]  /*1180*/  UISETP.NE.AND UP0, UPT, UR5, URZ, UPT ;  /* 0x000000ff0500728c */ /* 0x000fc8000bf05270 */
[----:B------:R-:W-:Y:S02]  /*1190*/  UISETP.LT.U32.OR UP0, UPT, UR4, 0x2, !UP0 ;  /* 0x000000020400788c */ /* 0x000fe4000c701470 */
[----:B------:R-:W-:Y:S02]  /*11a0*/  ULOP3.LUT UR4, UR4, 0xfffffffe, URZ, 0xc0, !UPT ;  /* 0xfffffffe04047892 */ /* 0x000fe4000f8ec0ff */
[----:B------:R-:W-:Y:S02]  /*11b0*/  USEL UR6, URZ, 0x1, !UP0 ;  /* 0x00000001ff067887 */ /* 0x000fe4000c000000 */
[----:B------:R-:W-:Y:S02]  /*11c0*/  USEL UR5, URZ, 0x2, !UP0 ;  /* 0x00000002ff057887 */ /* 0x000fe4000c000000 */
[----:B------:R-:W-:Y:S02]  /*11d0*/  USHF.L.U32 UR4, UR7, UR4, URZ ;  /* 0x0000000407047299 */ /* 0x000fe400080006ff */
[----:B------:R-:W-:-:S04]  /*11e0*/  UIADD3 UR5, UPT, UPT, UR6, UR5, URZ ;  /* 0x0000000506057290 */ /* 0x000fc8000fffe0ff */
[----:B------:R-:W-:Y:S02]  /*11f0*/  IMAD.U32 R3, RZ, RZ, UR4 ;  /* 0x00000004ff037e24 */ /* 0x000fe4000f8e00ff */
[----:B------:R-:W-:Y:S02]  /*1200*/  IMAD.U32 R4, RZ, RZ, UR5 ;  /* 0x00000005ff047e24 */ /* 0x000fe4000f8e00ff */
.L_x_17:
[----:B------:R-:W-:Y:S05]  /*1210*/  BRA.U !UP2, `(.L_x_18) ;  /* 0x000000010ad07547 */ /* 0x000fea000b800000 */
[----:B------:R-:W1:Y:S01]  /*1220*/  LDCU.128 UR12, c[0x0][0xf10] ;  /* 0x0001e200ff0c77ac */ /* 0x000e620008000c00 */
[----:B------:R-:W2:Y:S01]  /*1230*/  LDCU UR6, c[0x0][0x370] ;  /* 0x00006e00ff0677ac */ /* 0x000ea20008000800 */
[----:B------:R-:W3:Y:S01]  /*1240*/  LDCU UR7, c[0x0][0x374] ;  /* 0x00006e80ff0777ac */ /* 0x000ee20008000800 */
[----:B------:R-:W4:Y:S01]  /*1250*/  LDCU UR20, c[0x0][0xf0c] ;  /* 0x0001e180ff1477ac */ /* 0x000f220008000800 */
[----:B------:R-:W4:Y:S01]  /*1260*/  LDCU UR21, c[0x0][0xf20] ;  /* 0x0001e400ff1577ac */ /* 0x000f220008000800 */
[----:B------:R-:W4:Y:S01]  /*1270*/  LDCU.64 UR8, c[0x0][0xf28] ;  /* 0x0001e500ff0877ac */ /* 0x000f220008000a00 */
[----:B-1----:R-:W-:Y:S02]  /*1280*/  UISETP.NE.AND UP3, UPT, UR14, 0x1, UPT ;  /* 0x000000010e00788c */ /* 0x002fe4000bf65270 */
[----:B---3--:R-:W-:Y:S02]  /*1290*/  UIMAD.WIDE.U32 UR10, UR7, UR15, URZ ;  /* 0x0000000f070a72a5 */ /* 0x008fe4000f8e00ff */
[----:B--2---:R-:W-:-:S02]  /*12a0*/  UIMAD.WIDE.U32 UR16, UR6, UR12, URZ ;  /* 0x0000000c061072a5 */ /* 0x004fc4000f8e00ff */
[----:B----4-:R-:W-:Y:S02]  /*12b0*/  UISETP.NE.AND UP0, UPT, UR20, 0x1, UPT ;  /* 0x000000011400788c */ /* 0x010fe4000bf05270 */
[----:B------:R-:W-:Y:S01]  /*12c0*/  UIMAD.WIDE.U32 UR4, UR26, UR12, URZ ;  /* 0x0000000c1a0472a5 */ /* 0x000fe2000f8e00ff */
[----:B------:R-:W-:Y:S02]  /*12d0*/  UMOV UR10, UR11 ;  /* 0x0000000b000a7c82 */ /* 0x000fe40008000000 */
[----:B------:R-:W-:Y:S01]  /*12e0*/  UMOV UR16, UR17 ;  /* 0x0000001100107c82 */ /* 0x000fe20008000000 */
[----:B------:R-:W-:Y:S02]  /*12f0*/  @UP3 USHF.R.U32.HI UR7, URZ, UR21, UR10 ;  /* 0x00000015ff073299 */ /* 0x000fe4000801160a */
[----:B------:R-:W-:Y:S02]  /*1300*/  UISETP.NE.AND UP2, UPT, UR19, 0x1, UPT ;  /* 0x000000011300788c */ /* 0x000fe4000bf45270 */
[----:B------:R-:W-:-:S02]  /*1310*/  USHF.R.U32.HI UR5, URZ, UR13, UR5 ;  /* 0x0000000dff057299 */ /* 0x000fc40008011605 */
[----:B------:R-:W-:Y:S02]  /*1320*/  @UP0 USHF.R.U32.HI UR6, URZ, UR13, UR16 ;  /* 0x0000000dff060299 */ /* 0x000fe40008011610 */
[----:B------:R-:W-:Y:S02]  /*1330*/  UIMAD.WIDE.U32 UR12, UR28, UR15, URZ ;  /* 0x0000000f1c0c72a5 */ /* 0x000fe4000f8e00ff */
[----:B------:R-:W-:Y:S02]  /*1340*/  UIMAD.WIDE.U32 UR10, UR7, UR8, URZ ;  /* 0x00000008070a72a5 */ /* 0x000fe4000f8e00ff */
[----:B------:R-:W-:Y:S02]  /*1350*/  UIMAD.WIDE.U32 UR16, UR6, UR8, URZ ;  /* 0x00000008061072a5 */ /* 0x000fe4000f8e00ff */
[----:B------:R-:W-:Y:S01]  /*1360*/  USEL UR5, UR26, UR5, !UP0 ;  /* 0x000000051a057287 */ /* 0x000fe2000c000000 */
[----:B------:R-:W-:Y:S02]  /*1370*/  UMOV UR4, UR13 ;  /* 0x0000000d00047c82 */ /* 0x000fe40008000000 */
[----:B------:R-:W-:Y:S01]  /*1380*/  UMOV UR10, UR11 ;  /* 0x0000000b000a7c82 */ /* 0x000fe20008000000 */
[----:B------:R-:W-:-:S02]  /*1390*/  USHF.R.U32.HI UR4, URZ, UR21, UR4 ;  /* 0x00000015ff047299 */ /* 0x000fc40008011604 */
[----:B------:R-:W-:Y:S01]  /*13a0*/  @UP2 USHF.R.U32.HI UR7, URZ, UR9, UR10 ;  /* 0x00000009ff072299 */ /* 0x000fe2000801160a */
[----:B------:R-:W-:Y:S01]  /*13b0*/  UMOV UR16, UR17 ;  /* 0x0000001100107c82 */ /* 0x000fe20008000000 */
[----:B------:R-:W-:Y:S02]  /*13c0*/  USEL UR4, UR28, UR4, !UP3 ;  /* 0x000000041c047287 */ /* 0x000fe4000d800000 */
[----:B------:R-:W-:Y:S02]  /*13d0*/  @UP2 USHF.R.U32.HI UR6, URZ, UR9, UR16 ;  /* 0x00000009ff062299 */ /* 0x000fe40008011610 */
[----:B------:R-:W-:Y:S02]  /*13e0*/  UIMAD UR7, UR7, UR19, URZ ;  /* 0x00000013070772a4 */ /* 0x000fe4000f8e02ff */
[----:B------:R-:W-:Y:S02]  /*13f0*/  UIMAD UR12, UR6, UR19, URZ ;  /* 0x00000013060c72a4 */ /* 0x000fe4000f8e02ff */
[----:B------:R-:W-:-:S02]  /*1400*/  UISETP.GE.AND UP0, UPT, UR4, UR7, UPT ;  /* 0x000000070400728c */ /* 0x000fc4000bf06270 */
[----:B------:R-:W-:Y:S02]  /*1410*/  UIMAD.WIDE.U32 UR10, UR4, UR8, URZ ;  /* 0x00000008040a72a5 */ /* 0x000fe4000f8e00ff */
[----:B------:R-:W-:Y:S02]  /*1420*/  UISETP.GE.OR UP0, UPT, UR5, UR12, UP0 ;  /* 0x0000000c0500728c */ /* 0x000fe40008706670 */
[----:B------:R-:W-:Y:S02]  /*1430*/  UIMAD.WIDE.U32 UR12, UR5, UR8, URZ ;  /* 0x00000008050c72a5 */ /* 0x000fe4000f8e00ff */
[----:B------:R-:W-:Y:S01]  /*1440*/  UIADD3 UR10, UPT, UPT, -UR4, URZ, URZ ;  /* 0x000000ff040a7290 */ /* 0x000fe2000fffe1ff */
[----:B------:R-:W-:Y:S01]  /*1450*/  UMOV UR8, UR11 ;  /* 0x0000000b00087c82 */ /* 0x000fe20008000000 */
[----:B------:R-:W-:Y:S02]  /*1460*/  UIADD3 UR11, UPT, UPT, -UR5, URZ, URZ ;  /* 0x000000ff050b7290 */ /* 0x000fe4000fffe1ff */
[----:B------:R-:W-:-:S03]  /*1470*/  USHF.R.U32.HI UR8, URZ, UR9, UR8 ;  /* 0x00000009ff087299 */ /* 0x000fc60008011608 */
[----:B------:R-:W-:Y:S01]  /*1480*/  @!UP0 UMOV UR7, UR13 ;  /* 0x0000000d00078c82 */ /* 0x000fe20008000000 */
[----:B------:R-:W-:Y:S02]  /*1490*/  UIMAD UR28, UR14, UR10, UR28 ;  /* 0x0000000a0e1c72a4 */ /* 0x000fe4000f8e021c */
[----:B------:R-:W-:Y:S02]  /*14a0*/  USEL UR8, UR4, UR8, !UP2 ;  /* 0x0000000804087287 */ /* 0x000fe4000d000000 */
[----:B------:R-:W-:Y:S02]  /*14b0*/  @!UP0 USHF.R.U32.HI UR7, URZ, UR9, UR7 ;  /* 0x00000009ff078299 */ /* 0x000fe40008011607 */
[----:B------:R-:W-:Y:S02]  /*14c0*/  UIADD3 UR9, UPT, UPT, -UR8, URZ, URZ ;  /* 0x000000ff08097290 */ /* 0x000fe4000fffe1ff */
[----:B------:R-:W-:Y:S02]  /*14d0*/  @!UP0 USEL UR7, UR5, UR7, !UP2 ;  /* 0x0000000705078287 */ /* 0x000fe4000d000000 */
[----:B------:R-:W-:-:S02]  /*14e0*/  UIMAD UR9, UR19, UR9, UR4 ;  /* 0x00000009130972a4 */ /* 0x000fc4000f8e0204 */
[----:B------:R-:W-:Y:S02]  /*14f0*/  @!UP0 UIADD3 UR8, UPT, UPT, UR8, -UR7, URZ ;  /* 0x8000000708088290 */ /* 0x000fe4000fffe0ff */
[----:B------:R-:W-:Y:S02]  /*1500*/  @!UP0 UIMAD UR6, UR9, UR6, UR7 ;  /* 0x00000006090682a4 */ /* 0x000fe4000f8e0207 */
[----:B------:R-:W-:Y:S02]  /*1510*/  @!UP0 UIMAD UR4, UR8, UR19, UR5 ;  /* 0x00000013080482a4 */ /* 0x000fe4000f8e0205 */
[----:B------:R-:W-:Y:S02]  /*1520*/  UIMAD UR26, UR20, UR11, UR26 ;  /* 0x0000000b141a72a4 */ /* 0x000fe4000f8e021a */
[----:B------:R-:W-:Y:S01]  /*1530*/  UIMAD UR28, UR4, UR14, UR28 ;  /* 0x0000000e041c72a4 */ /* 0x000fe2000f8e021c */
[----:B------:R-:W-:Y:S02]  /*1540*/  @!UP0 UMOV UR5, UR6 ;  /* 0x0000000600058c82 */ /* 0x000fe40008000000 */
[----:B------:R-:W-:-:S12]  /*1550*/  UIMAD UR26, UR5, UR20, UR26 ;  /* 0x00000014051a72a4 */ /* 0x000fd8000f8e021a */
.L_x_18:
[----:B------:R-:W-:Y:S02]  /*1560*/  UISETP.NE.AND UP2, UPT, UR22, 0x1, UPT ;  /* 0x000000011600788c */ /* 0x000fe4000bf45270 */
[----:B------:R-:W-:Y:S02]  /*1570*/  UISETP.NE.AND UP0, UPT, UR18, 0x2, UPT ;  /* 0x000000021200788c */ /* 0x000fe4000bf05270 */
[----:B------:R-:W-:Y:S02]  /*1580*/  ULOP3.LUT UR70, UR68, 0x1, URZ, 0xc0, !UPT ;  /* 0x0000000144467892 */ /* 0x000fe4000f8ec0ff */
[----:B------:R-:W-:-:S03]  /*1590*/  USHF.R.U32.HI UR53, URZ, 0x9, UR38 ;  /* 0x00000009ff357899 */ /* 0x000fc60008011626 */
[----:B------:R-:W-:Y:S09]  /*15a0*/  BRA.U UP2, `(.L_x_19) ;  /* 0x0000000102407547 */ /* 0x000ff2000b800000 */
[----:B------:R-:W1:Y:S01]  /*15b0*/  LDCU.128 UR8, c[0x0][0xf10] ;  /* 0x0001e200ff0877ac */ /* 0x000e620008000c00 */
[----:B------:R-:W2:Y:S01]  /*15c0*/  LDCU UR12, c[0x0][0xf0c] ;  /* 0x0001e180ff0c77ac */ /* 0x000ea20008000800 */
[----:B------:R-:W3:Y:S01]  /*15d0*/  LDCU UR13, c[0x0][0xf20] ;  /* 0x0001e400ff0d77ac */ /* 0x000ee20008000800 */
[----:B-1----:R-:W-:Y:S02]  /*15e0*/  UIMAD.WIDE.U32 UR4, UR26, UR8, URZ ;  /* 0x000000081a0472a5 */ /* 0x002fe4000f8e00ff */
[----:B------:R-:W-:Y:S02]  /*15f0*/  UIMAD.WIDE.U32 UR6, UR28, UR11, URZ ;  /* 0x0000000b1c0672a5 */ /* 0x000fe4000f8e00ff */
[----:B--2---:R-:W-:Y:S02]  /*1600*/  UISETP.NE.AND UP2, UPT, UR12, 0x1, UPT ;  /* 0x000000010c00788c */ /* 0x004fe4000bf45270 */
[----:B------:R-:W-:-:S03]  /*1610*/  USHF.R.U32.HI UR5, URZ, UR9, UR5 ;  /* 0x00000009ff057299 */ /* 0x000fc60008011605 */
[----:B------:R-:W-:Y:S01]  /*1620*/  UMOV UR4, UR7 ;  /* 0x0000000700047c82 */ /* 0x000fe20008000000 */
[----:B------:R-:W-:Y:S02]  /*1630*/  USEL UR5, UR26, UR5, !UP2 ;  /* 0x000000051a057287 */ /* 0x000fe4000d000000 */
[----:B------:R-:W-:Y:S02]  /*1640*/  UISETP.NE.AND UP2, UPT, UR10, 0x1, UPT ;  /* 0x000000010a00788c */ /* 0x000fe4000bf45270 */
[----:B---3--:R-:W-:-:S04]  /*1650*/  USHF.R.U32.HI UR4, URZ, UR13, UR4 ;  /* 0x0000000dff047299 */ /* 0x008fc80008011604 */
[----:B------:R-:W-:-:S04]  /*1660*/  USEL UR4, UR28, UR4, !UP2 ;  /* 0x000000041c047287 */ /* 0x000fc8000d000000 */
[----:B------:R-:W-:Y:S02]  /*1670*/  UIADD3 UR6, UPT, UPT, UR5, -UR4, URZ ;  /* 0x8000000405067290 */ /* 0x000fe4000fffe0ff */
[----:B------:R-:W-:Y:S02]  /*1680*/  UIADD3 UR4, UPT, UPT, -UR5, UR4, URZ ;  /* 0x0000000405047290 */ /* 0x000fe4000fffe1ff */
[----:B------:R-:W-:Y:S02]  /*1690*/  UIMAD UR28, UR6, UR10, UR28 ;  /* 0x0000000a061c72a4 */ /* 0x000fe4000f8e021c */
[----:B------:R-:W-:-:S12]  /*16a0*/  UIMAD UR26, UR4, UR12, UR26 ;  /* 0x0000000c041a72a4 */ /* 0x000fd8000f8e021a */
.L_x_19:
[----:B------:R-:W-:Y:S05]  /*16b0*/  BRA.U !UP6, `(.L_x_20) ;  /* 0x000000010e0c7547 */ /* 0x000fea000b800000 */
[----:B------:R-:W-:Y:S01]  /*16c0*/  UCGABAR_WAIT ;  /* 0x0000000000007dc7 */ /* 0x000fe20008000000 */
[----:B------:R-:W-:Y:S01]  /*16d0*/  CCTL.IVALL ;  /* 0x00000000ff00798f */ /* 0x000fe20002000000 */
[----:B------:R-:W-:Y:S05]  /*16e0*/  BRA `(.L_x_21) ;  /* 0x0000000000047947 */ /* 0x000fea0003800000 */
.L_x_20:
[----:B------:R-:W-:Y:S06]  /*16f0*/  BAR.SYNC.DEFER_BLOCKING 0x0 ;  /* 0x0000000000007b1d */ /* 0x000fec0000010000 */
.L_x_21:
[----:B------:R-:W-:Y:S05]  /*1700*/  BRA.U UP0, `(.L_x_22) ;  /* 0x0000001900087547 */ /* 0x000fea000b800000 */
[----:B------:R-:W1:Y:S01]  /*1710*/  LDCU UR6, c[0x0][0x38c] ;  /* 0x00007180ff0677ac */ /* 0x000e620008000800 */
[----:B------:R-:W-:Y:S01]  /*1720*/  PLOP3.LUT P2, PT, PT, PT, UP4, 0x80, 0x8 ;  /* 0x000000000008781c */ /* 0x000fe20003f4f048 */
[----:B------:R-:W-:Y:S01]  /*1730*/  IMAD.MOV.U32 R12, RZ, RZ, 0x1 ;  /* 0x00000001ff0c7424 */ /* 0x000fe200078e00ff */
[----:B------:R-:W-:Y:S02]  /*1740*/  ISETP.NE.AND P3, PT, R5, RZ, P4 ;  /* 0x000000ff0500720c */ /* 0x000fe40002765270 */
[----:B------:R-:W-:Y:S02]  /*1750*/  CS2R R10, SRZ ;  /* 0x00000000000a7805 */ /* 0x000fe4000001ff00 */
[----:B------:R-:W-:Y:S01]  /*1760*/  PLOP3.LUT P2, PT, P2, PT, PT, 0x8, 0x80 ;  /* 0x000000000080781c */ /* 0x000fe2000174e170 */
[----:B------:R-:W-:Y:S01]  /*1770*/  IMAD.MOV.U32 R9, RZ, RZ, RZ ;  /* 0x000000ffff097224 */ /* 0x000fe200078e00ff */
[----:B------:R-:W2:Y:S01]  /*1780*/  LDCU UR63, c[0x0][0x370] ;  /* 0x00006e00ff3f77ac */ /* 0x000ea20008000800 */
[----:B------:R-:W-:Y:S01]  /*1790*/  IMAD.MOV.U32 R8, RZ, RZ, 0x1 ;  /* 0x00000001ff087424 */ /* 0x000fe200078e00ff */
[----:B------:R-:W3:Y:S01]  /*17a0*/  LDCU.64 UR54, c[0x0][0x348] ;  /* 0x00006900ff3677ac */ /* 0x000ee20008000a00 */
[----:B------:R-:W4:Y:S01]  /*17b0*/  LDCU UR62, c[0x0][0x374] ;  /* 0x00006e80ff3e77ac */ /* 0x000f220008000800 */
[----:B-1----:R-:W-:-:S02]  /*17c0*/  UIADD3 UR5, UPT, UPT, UR6, 0xff, URZ ;  /* 0x000000ff06057890 */ /* 0x002fc4000fffe0ff */
[----:B------:R-:W-:Y:S02]  /*17d0*/  UIADD3 UR69, UPT, UPT, UR6, 0x1fe, URZ ;  /* 0x000001fe06457890 */ /* 0x000fe4000fffe0ff */
[----:B------:R-:W-:Y:S01]  /*17e0*/  USHF.R.S32.HI UR4, URZ, 0x1f, UR5 ;  /* 0x0000001fff047899 */ /* 0x000fe20008011405 */
[----:B------:R-:W-:-:S03]  /*17f0*/  UMOV UR29, URZ ;  /* 0x000000ff001d7c82 */ /* 0x000fc60008000000 */
[----:B------:R-:W-:Y:S02]  /*1800*/  ULEA.HI UR4, UR4, UR5, URZ, 0x8 ;  /* 0x0000000504047291 */ /* 0x000fe4000f8f40ff */
[----:B------:R-:W-:Y:S02]  /*1810*/  UIADD3 UR5, UPT, UPT, UR6, -0x1, URZ ;  /* 0xffffffff06057890 */ /* 0x000fe4000fffe0ff */
[----:B------:R-:W-:Y:S02]  /*1820*/  USHF.R.S32.HI UR65, URZ, 0x8, UR4 ;  /* 0x00000008ff417899 */ /* 0x000fe40008011404 */
[----:B------:R-:W-:Y:S02]  /*1830*/  UISETP.GE.U32.AND UP1, UPT, UR5, -0x1ff, UPT ;  /* 0xfffffe010500788c */ /* 0x000fe4000bf26070 */
[----:B------:R-:W-:-:S04]  /*1840*/  UISETP.LT.U32.AND UP0, UPT, UR65, 0x4, UPT ;  /* 0x000000044100788c */ /* 0x000fc8000bf01070 */
[----:B------:R-:W-:Y:S02]  /*1850*/  USEL UR64, UR65, 0x4, UP0 ;  /* 0x0000000441407887 */ /* 0x000fe40008000000 */
[----:B------:R-:W-:Y:S02]  /*1860*/  UISETP.NE.AND UP0, UPT, UR18, URZ, UPT ;  /* 0x000000ff1200728c */ /* 0x000fe4000bf05270 */
[----:B------:R-:W-:Y:S02]  /*1870*/  UIADD3 UR4, UPT, UPT, UR64, -0x1, URZ ;  /* 0xffffffff40047890 */ /* 0x000fe4000fffe0ff */
[----:B------:R-:W-:Y:S02]  /*1880*/  @UP1 UIADD3 UR4, UPT, UPT, UR64, URZ, URZ ;  /* 0x000000ff40041290 */ /* 0x000fe4000fffe0ff */
[----:B------:R-:W-:Y:S02]  /*1890*/  USEL UR45, UR45, 0x2, UP0 ;  /* 0x000000022d2d7887 */ /* 0x000fe40008000000 */
[----:B------:R-:W-:-:S02]  /*18a0*/  UIADD3 UR67, UPT, UPT, UR65, -UR64, URZ ;  /* 0x8000004041437290 */ /* 0x000fc4000fffe0ff */
[----:B------:R-:W-:Y:S02]  /*18b0*/  UIADD3 UR58, UPT, UPT, UR4, 0x1, URZ ;  /* 0x00000001043a7890 */ /* 0x000fe4000fffe0ff */
[----:B--234-:R-:W-:-:S12]  /*18c0*/  UIADD3 UR66, UPT, UPT, -UR4, URZ, URZ ;  /* 0x000000ff04427290 */ /* 0x01cfd8000fffe1ff */
.L_x_46:
[----:B------:R-:W-:Y:S01]  /*18d0*/  UISETP.NE.AND UP0, UPT, UR61, URZ, UPT ;  /* 0x000000ff3d00728c */ /* 0x000fe2000bf05270 */
[----:B-1----:R-:W1:Y:S08]  /*18e0*/  S2UR UR61, SR_CgaCtaId ;  /* 0x00000000003d79c3 */ /* 0x002e700000008800 */
[----:B---3--:R-:W-:Y:S05]  /*18f0*/  BRA.U UP0, `(.L_x_23) ;  /* 0x0000000100347547 */ /* 0x008fea000b800000 */
[----:B------:R-:W2:Y:S01]  /*1900*/  S2R R0, SR_CgaCtaId ;  /* 0x0000000000007919 */ /* 0x000ea20000008800 */
[----:B------:R-:W-:Y:S02]  /*1910*/  MOV R3, 0x400 ;  /* 0x0000040000037802 */ /* 0x000fe40000000f00 */
[----:B------:R-:W-:Y:S02]  /*1920*/  SHF.L.U32 R2, R8, 0x1f, RZ ;  /* 0x0000001f08027819 */ /* 0x000fe400000006ff */
[----:B--2---:R-:W-:-:S05]  /*1930*/  LEA R0, R0, R3, 0x18 ;  /* 0x0000000300007211 */ /* 0x004fca00078ec0ff */
[----:B------:R-:W-:-:S04]  /*1940*/  IMAD R3, R9, 0x8, R0 ;  /* 0x0000000809037824 */ /* 0x000fc800078e0200 */
[----:B------:R-:W2:Y:S02]  /*1950*/  SYNCS.PHASECHK.TRANS64.TRYWAIT P0, [R3+URZ+0xd0], R2 ;  /* 0x0000d002030075a7 */ /* 0x000ea400080011ff */
[----:B--2---:R-:W-:Y:S05]  /*1960*/  @!P0 BRA `(.L_x_24) ;  /* 0x0000007800988947 */ /* 0x004fea0003800000 */
.L_x_137:
[----:B------:R-:W-:Y:S01]  /*1970*/  VIADD R9, R9, 0x1 ;  /* 0x0000000109097836 */ /* 0x000fe20000000000 */
[----:B------:R2:W-:Y:S04]  /*1980*/  SYNCS.ARRIVE.TRANS64.A1T0 RZ, [R3+URZ+0xc0], RZ ;  /* 0x0000c0ff03ff79a7 */ /* 0x0005e800081000ff */
[----:B------:R-:W-:-:S04]  /*1990*/  ISETP.NE.AND P0, PT, R9, 0x2, PT ;  /* 0x000000020900780c */ /* 0x000fc80003f05270 */
[----:B------:R-:W-:Y:S02]  /*19a0*/  SEL R9, R9, RZ, P0 ;  /* 0x000000ff09097207 */ /* 0x000fe40000000000 */
[----:B--2---:R-:W-:-:S04]  /*19b0*/  SEL R3, RZ, 0x1, P0 ;  /* 0x00000001ff037807 */ /* 0x004fc80000000000 */
[----:B------:R-:W-:Y:S02]  /*19c0*/  LOP3.LUT R8, R8, R3, RZ, 0x3c, !PT ;  /* 0x0000000308087212 */ /* 0x000fe400078e3cff */
.L_x_23:
[----:B------:R-:W-:Y:S01]  /*19d0*/  UMOV UR6, 0x400 ;  /* 0x0000040000067882 */ /* 0x000fe20000000000 */
[----:B------:R-:W-:Y:S01]  /*19e0*/  SHF.L.U32 R0, R12, 0x1f, RZ ;  /* 0x0000001f0c007819 */ /* 0x000fe200000006ff */
[----:B-1----:R-:W-:Y:S02]  /*19f0*/  ULEA UR6, UR61, UR6, 0x18 ;  /* 0x000000063d067291 */ /* 0x002fe4000f8ec0ff */
[----:B------:R-:W-:Y:S02]  /*1a00*/  UISETP.GE.U32.AND UP0, UPT, UR69, 0x1ff, UPT ;  /* 0x000001ff4500788c */ /* 0x000fe4000bf06070 */
[----:B------:R-:W-:Y:S02]  /*1a10*/  ULEA UR4, UR29, UR6, 0x3 ;  /* 0x000000061d047291 */ /* 0x000fe4000f8e18ff */
[----:B------:R-:W-:Y:S02]  /*1a20*/  ULEA UR35, UR28, UR70, 0x1 ;  /* 0x000000461c237291 */ /* 0x000fe4000f8e08ff */
[----:B------:R-:W-:-:S02]  /*1a30*/  ULEA.HI UR12, UR28, UR28, URZ, 0x1 ;  /* 0x0000001c1c0c7291 */ /* 0x000fc4000f8f08ff */
[----:B------:R-:W-:Y:S02]  /*1a40*/  USHF.L.U32 UR35, UR35, 0x5, URZ ;  /* 0x0000000523237899 */ /* 0x000fe400080006ff */
[----:B------:R-:W-:Y:S01]  /*1a50*/  USHF.R.S32.HI UR12, URZ, 0x1, UR12 ;  /* 0x00000001ff0c7899 */ /* 0x000fe2000801140c */
[----:B------:R1:W2:Y:S01]  /*1a60*/  SYNCS.PHASECHK.TRANS64.TRYWAIT P1, [UR4+0x20], R0 ;  /* 0x00002000ff0075a7 */ /* 0x0002a20008021104 */
[----:B------:R-:W-:Y:S01]  /*1a70*/  ULEA.HI UR4, UR26, UR26, URZ, 0x1 ;  /* 0x0000001a1a047291 */ /* 0x000fe2000f8f08ff */
[----:B------:R-:W-:-:S03]  /*1a80*/  UMOV UR15, URZ ;  /* 0x000000ff000f7c82 */ /* 0x000fc60008000000 */
[----:B------:R-:W-:Y:S02]  /*1a90*/  USHF.L.U32 UR51, UR4, 0x7, URZ ;  /* 0x0000000704337899 */ /* 0x000fe400080006ff */
[----:B------:R-:W-:Y:S02]  /*1aa0*/  ULOP3.LUT UR20, UR4, 0xfffffffe, URZ, 0xc0, !UPT ;  /* 0xfffffffe04147892 */ /* 0x000fe4000f8ec0ff */
[----:B------:R-:W-:Y:S02]  /*1ab0*/  ULOP3.LUT UR51, UR51, 0xffffff00, URZ, 0xc0, !UPT ;  /* 0xffffff0033337892 */ /* 0x000fe4000f8ec0ff */
[----:B------:R-:W-:Y:S02]  /*1ac0*/  ULOP3.LUT UR20, UR20, 0x1, UR68, 0xf8, !UPT ;  /* 0x0000000114147892 */ /* 0x000fe4000f8ef844 */
[----:B------:R-:W-:Y:S01]  /*1ad0*/  ULEA UR51, UR70, UR51, 0x7 ;  /* 0x0000003346337291 */ /* 0x000fe2000f8e38ff */
[----:B------:R-:W-:Y:S11]  /*1ae0*/  BRA.U !UP0, `(.L_x_25) ;  /* 0x0000000508587547 */ /* 0x000ff6000b800000 */
[----:B------:R-:W-:Y:S01]  /*1af0*/  UMOV UR37, UR66 ;  /* 0x0000004200257c82 */ /* 0x000fe20008000000 */
[----:B------:R-:W-:Y:S01]  /*1b00*/  UMOV UR5, UR29 ;  /* 0x0000001d00057c82 */ /* 0x000fe20008000000 */
[----:B------:R-:W-:Y:S01]  /*1b10*/  UMOV UR42, 0x80 ;  /* 0x00000080002a7882 */ /* 0x000fe20000000000 */
[----:B------:R-:W-:Y:S01]  /*1b20*/  UMOV UR19, URZ ;  /* 0x000000ff00137c82 */ /* 0x000fe20008000000 */
[----:B------:R-:W-:-:S05]  /*1b30*/  UMOV UR11, UR53 ;  /* 0x00000035000b7c82 */ /* 0x000fca0008000000 */
.L_x_33:
[----:B------:R-:W-:Y:S01]  /*1b40*/  ULEA UR7, UR5, UR6, 0x3 ;  /* 0x0000000605077291 */ /* 0x000fe2000f8e18ff */
[----:B--2---:R-:W-:Y:S01]  /*1b50*/  @P4 MOV R2, 0x15000 ;  /* 0x0001500000024802 */ /* 0x004fe20000000f00 */
[----:B--23--:R-:W-:Y:S10]  /*1b60*/  @P1 BRA `(.L_x_26) ;  /* 0x00000000000c1947 */ /* 0x00cff40003800000 */
[----:B------:R-:W-:-:S04]  /*1b70*/  SHF.L.U32 R3, R12, 0x1f, RZ ;  /* 0x0000001f0c037819 */ /* 0x000fc800000006ff */
[----:B------:R-:W2:Y:S02]  /*1b80*/  SYNCS.PHASECHK.TRANS64.TRYWAIT P0, [UR7+0x20], R3 ;  /* 0x00002003ff0075a7 */ /* 0x000ea40008001107 */
[----:B--2---:R-:W-:Y:S05]  /*1b90*/  @!P0 BRA `(.L_x_27) ;  /* 0x0000007800208947 */ /* 0x004fea0003800000 */
.L_x_26:
[----:B------:R2:W-:Y:S01]  /*1ba0*/  @P4 SYNCS.ARRIVE.TRANS64 RZ, [UR7], R2 ;  /* 0x00000002ffff49a7 */ /* 0x0005e20008000007 */
[----:B------:R-:W-:Y:S02]  /*1bb0*/  ULOP3.LUT UR4, UR45, 0x2, URZ, 0xfc, !UPT ;  /* 0x000000022d047892 */ /* 0x000fe4000f8efcff */
[----:B------:R-:W-:Y:S02]  /*1bc0*/  UIADD3 UR37, UPT, UPT, UR37, 0x1, URZ ;  /* 0x0000000125257890 */ /* 0x000fe4000fffe0ff */
[----:B------:R-:W-:Y:S02]  /*1bd0*/  UISETP.NE.AND UP0, UPT, UR4, 0x2, UPT ;  /* 0x000000020400788c */ /* 0x000fe4000bf05270 */
[----:B------:R-:W-:-:S07]  /*1be0*/  UISETP.NE.AND UP4, UPT, UR37, 0x1, UPT ;  /* 0x000000012500788c */ /* 0x000fce000bf85270 */
[----:B------:R-:W-:Y:S05]  /*1bf0*/  BRA.U UP0, `(.L_x_28) ;  /* 0x0000000100047547 */ /* 0x000fea000b800000 */
[----:B------:R-:W-:Y:S05]  /*1c00*/  BPT.TRAP 0x1 ;  /* 0x000000040000795c */ /* 0x000fea0000300000 */
.L_x_28:
[----:B------:R-:W-:Y:S04]  /*1c10*/  BSSY.RECONVERGENT B0, `(.L_x_29) ;  /* 0x0000003000007945 */ /* 0x000fe80003800200 */
[----:B------:R-:W-:Y:S05]  /*1c20*/  @!P3 BRA `(.L_x_30) ;  /* 0x000000000004b947 */ /* 0x000fea0003800000 */
[----:B------:R-:W-:Y:S05]  /*1c30*/  BPT.TRAP 0x1 ;  /* 0x000000040000795c */ /* 0x000fea0000300000 */
.L_x_30:
[----:B------:R-:W-:Y:S05]  /*1c40*/  BSYNC.RECONVERGENT B0 ;  /* 0x0000000000007941 */ /* 0x000fea0003800200 */
.L_x_29:
[----:B------:R-:W-:Y:S01]  /*1c50*/  UIADD3 UR4, UPT, UPT, UR5, 0x1, URZ ;  /* 0x0000000105047890 */ /* 0x000fe2000fffe0ff */
[----:B------:R-:W-:Y:S01]  /*1c60*/  BSSY.RECONVERGENT B0, `(.L_x_31) ;  /* 0x0000038000007945 */ /* 0x000fe20003800200 */
[----:B------:R-:W-:Y:S02]  /*1c70*/  ELECT P0, URZ, PT ;  /* 0x0000000000ff782f */ /* 0x000fe40003800000 */
[----:B------:R-:W-:-:S04]  /*1c80*/  UISETP.NE.AND UP0, UPT, UR4, 0x4, UPT ;  /* 0x000000040400788c */ /* 0x000fc8000bf05270 */
[----:B------:R-:W-:Y:S02]  /*1c90*/  USEL UR8, URZ, 0x1, UP0 ;  /* 0x00000001ff087887 */ /* 0x000fe40008000000 */
[----:B------:R-:W-:-:S04]  /*1ca0*/  USEL UR29, UR4, URZ, UP0 ;  /* 0x000000ff041d7287 */ /* 0x000fc80008000000 */
[----:B------:R-:W-:Y:S01]  /*1cb0*/  ULEA UR4, UR29, UR6, 0x3 ;  /* 0x000000061d047291 */ /* 0x000fe2000f8e18ff */
[----:B------:R-:W-:-:S04]  /*1cc0*/  LOP3.LUT R12, R12, UR8, RZ, 0x3c, !PT ;  /* 0x000000080c0c7c12 */ /* 0x000fc8000f8e3cff */
[----:B-1----:R-:W-:-:S04]  /*1cd0*/  SHF.L.U32 R0, R12, 0x1f, RZ ;  /* 0x0000001f0c007819 */ /* 0x002fc800000006ff */
[----:B------:R1:W3:Y:S01]  /*1ce0*/  SYNCS.PHASECHK.TRANS64.TRYWAIT P1, [UR4+0x20], R0 ;  /* 0x00002000ff0075a7 */ /* 0x0002e20008021104 */
[----:B------:R-:W-:Y:S05]  /*1cf0*/  @!P0 BRA `(.L_x_32) ;  /* 0x0000000000b88947 */ /* 0x000fea0003800000 */
[----:B------:R-:W-:Y:S02]  /*1d00*/  ULEA UR40, UR5, UR6, 0xf ;  /* 0x0000000605287291 */ /* 0x000fe4000f8e78ff */
[----:B------:R-:W-:Y:S02]  /*1d10*/  UIADD3 UR22, UP3, UPT, UR54, 0x80, URZ ;  /* 0x0000008036167890 */ /* 0x000fe4000ff7e0ff */
[----:B------:R-:W-:Y:S02]  /*1d20*/  USHF.L.U32 UR16, UR5, 0xa, URZ ;  /* 0x0000000a05107899 */ /* 0x000fe400080006ff */
[----:B------:R-:W-:Y:S02]  /*1d30*/  ULEA UR24, UR5, UR6, 0xd ;  /* 0x0000000605187291 */ /* 0x000fe4000f8e68ff */
[----:B------:R-:W-:Y:S02]  /*1d40*/  UIADD3 UR14, UP2, UPT, UR54, 0x180, URZ ;  /* 0x00000180360e7890 */ /* 0x000fe4000ff5e0ff */
[----:B------:R-:W-:-:S02]  /*1d50*/  UIADD3 UR46, UP1, UPT, UR54, 0x280, URZ ;  /* 0x00000280362e7890 */ /* 0x000fc4000ff3e0ff */
[----:B------:R-:W-:Y:S02]  /*1d60*/  UIADD3 UR50, UPT, UPT, UR42, -0x80, URZ ;  /* 0xffffff802a327890 */ /* 0x000fe4000fffe0ff */
[----:B------:R-:W-:Y:S02]  /*1d70*/  ULOP3.LUT UR49, UR7, 0xfefffff8, URZ, 0xc0, !UPT ;  /* 0xfefffff807317892 */ /* 0x000fe4000f8ec0ff */
[----:B------:R-:W-:Y:S02]  /*1d80*/  UIADD3.X UR23, UPT, UPT, URZ, UR55, URZ, UP3, !UPT ;  /* 0x00000037ff177290 */ /* 0x000fe40009ffe4ff */
[----:B------:R-:W-:Y:S02]  /*1d90*/  UIADD3 UR48, UPT, UPT, UR40, 0x6400, URZ ;  /* 0x0000640028307890 */ /* 0x000fe4000fffe0ff */
[----:B------:R-:W-:Y:S02]  /*1da0*/  UIADD3 UR30, UP0, UPT, UR54, 0x380, URZ ;  /* 0x00000380361e7890 */ /* 0x000fe4000ff1e0ff */
[----:B------:R-:W-:-:S02]  /*1db0*/  ULOP3.LUT UR8, UR16, UR38, URZ, 0xfc, !UPT ;  /* 0x0000002610087292 */ /* 0x000fc4000f8efcff */
[----:B------:R-:W-:Y:S02]  /*1dc0*/  UIADD3 UR40, UPT, UPT, UR40, 0xa400, URZ ;  /* 0x0000a40028287890 */ /* 0x000fe4000fffe0ff */
[----:B------:R-:W-:Y:S02]  /*1dd0*/  UIADD3.X UR15, UPT, UPT, URZ, UR55, URZ, UP2, !UPT ;  /* 0x00000037ff0f7290 */ /* 0x000fe400097fe4ff */
[----:B------:R-:W-:Y:S02]  /*1de0*/  UIADD3 UR32, UPT, UPT, UR24, 0x26400, URZ ;  /* 0x0002640018207890 */ /* 0x000fe4000fffe0ff */
[----:B------:R-:W-:Y:S02]  /*1df0*/  UIADD3 UR24, UPT, UPT, UR24, 0x27400, URZ ;  /* 0x0002740018187890 */ /* 0x000fe4000fffe0ff */
[----:B------:R-:W-:Y:S02]  /*1e00*/  UIADD3.X UR47, UPT, UPT, URZ, UR55, URZ, UP1, !UPT ;  /* 0x00000037ff2f7290 */ /* 0x000fe40008ffe4ff */
[----:B------:R-:W-:-:S02]  /*1e10*/  UIADD3 UR16, UPT, UPT, UR6, 0x2e400, UR16 ;  /* 0x0002e40006107890 */ /* 0x000fc4000fffe010 */
[----:B------:R-:W-:Y:S02]  /*1e20*/  UIADD3 UR8, UPT, UPT, UR6, 0x2f400, UR8 ;  /* 0x0002f40006087890 */ /* 0x000fe4000fffe008 */
[----:B------:R-:W-:Y:S01]  /*1e30*/  UIADD3.X UR31, UPT, UPT, URZ, UR55, URZ, UP0, !UPT ;  /* 0x00000037ff1f7290 */ /* 0x000fe200087fe4ff */
[----:B------:R-:W-:Y:S01]  /*1e40*/  UMOV UR56, 0x0 ;  /* 0x0000000000387882 */ /* 0x000fe20000000000 */
[----:B------:R-:W-:Y:S01]  /*1e50*/  UMOV UR57, 0x10000000 ;  /* 0x1000000000397882 */ /* 0x000fe20000000000 */
[----:B------:R-:W-:Y:S01]  /*1e60*/  UMOV UR43, UR51 ;  /* 0x00000033002b7c82 */ /* 0x000fe20008000000 */
[----:B------:R-:W-:Y:S01]  /*1e70*/  UMOV UR44, UR52 ;  /* 0x00000034002c7c82 */ /* 0x000fe20008000000 */
[----:B------:R-:W-:Y:S01]  /*1e80*/  UMOV UR41, UR49 ;  /* 0x0000003100297c82 */ /* 0x000fe20008000000 */
[----:B------:R-:W-:Y:S01]  /*1e90*/  UMOV UR36, UR52 ;  /* 0x0000003400247c82 */ /* 0x000fe20008000000 */
[----:B------:R-:W-:Y:S01]  /*1ea0*/  UMOV UR33, UR49 ;  /* 0x0000003100217c82 */ /* 0x000fe20008000000 */
[----:B------:R-:W-:Y:S01]  /*1eb0*/  UMOV UR34, UR50 ;  /* 0x0000003200227c82 */ /* 0x000fe20008000000 */
[----:B------:R4:W-:Y:S01]  /*1ec0*/  UTMALDG.3D.2CTA [UR48], [UR22], desc[UR56] ;  /* 0x00003830160075b4 */ /* 0x0009e20008211000 */
[----:B------:R-:W-:Y:S01]  /*1ed0*/  UMOV UR26, UR42 ;  /* 0x0000002a001a7c82 */ /* 0x000fe20008000000 */
[----:B------:R-:W-:Y:S01]  /*1ee0*/  UMOV UR27, UR35 ;  /* 0x00000023001b7c82 */ /* 0x000fe20008000000 */
[----:B------:R-:W-:Y:S01]  /*1ef0*/  UMOV UR28, UR52 ;  /* 0x00000034001c7c82 */ /* 0x000fe20008000000 */
[----:B------:R-:W-:Y:S01]  /*1f00*/  UMOV UR18, URZ ;  /* 0x000000ff00127c82 */ /* 0x000fe20008000000 */
[----:B------:R-:W-:Y:S01]  /*1f10*/  UMOV UR25, UR49 ;  /* 0x0000003100197c82 */ /* 0x000fe20008000000 */
[----:B------:R-:W-:Y:S01]  /*1f20*/  UMOV UR21, UR52 ;  /* 0x0000003400157c82 */ /* 0x000fe20008000000 */
[----:B------:R-:W-:Y:S01]  /*1f30*/  UMOV UR17, UR49 ;  /* 0x0000003100117c82 */ /* 0x000fe20008000000 */
[----:B------:R4:W-:Y:S01]  /*1f40*/  UTMALDG.3D.2CTA [UR40], [UR22], desc[UR56] ;  /* 0x00003828160075b4 */ /* 0x0009e20008211000 */
[----:B------:R-:W-:Y:S01]  /*1f50*/  UMOV UR4, 0x30000 ;  /* 0x0003000000047882 */ /* 0x000fe20000000000 */
[----:B------:R-:W-:Y:S01]  /*1f60*/  UMOV UR13, UR52 ;  /* 0x00000034000d7c82 */ /* 0x000fe20008000000 */
[----:B------:R-:W-:Y:S01]  /*1f70*/  UMOV UR9, UR49 ;  /* 0x0000003100097c82 */ /* 0x000fe20008000000 */
[----:B------:R-:W-:Y:S01]  /*1f80*/  UMOV UR10, UR18 ;  /* 0x00000012000a7c82 */ /* 0x000fe20008000000 */
[----:B------:R4:W-:Y:S01]  /*1f90*/  UTMALDG.3D.2CTA [UR32], [UR14], desc[UR56] ;  /* 0x000038200e0075b4 */ /* 0x0009e20008211000 */
[----:B------:R4:W-:Y:S01]  /*1fa0*/  UTMALDG.3D.2CTA [UR24], [UR14], desc[UR56] ;  /* 0x000038180e0075b4 */ /* 0x0009e20008211000 */
[----:B------:R4:W-:Y:S01]  /*1fb0*/  UTMALDG.4D.2CTA [UR16], [UR46], desc[UR56] ;  /* 0x000038102e0075b4 */ /* 0x0009e20008219000 */
[----:B------:R4:W-:Y:S02]  /*1fc0*/  UTMALDG.4D.MULTICAST.2CTA [UR8], [UR30], UR4, desc[UR56] ;  /* 0x000038081e0073b4 */ /* 0x0009e40008219804 */
[----:B----4-:R-:W-:Y:S01]  /*1fd0*/  NOP ;  /* 0x0000000000007918 */ /* 0x010fe20000000000 */
.L_x_32:
[----:B------:R-:W-:Y:S05]  /*1fe0*/  BSYNC.RECONVERGENT B0 ;  /* 0x0000000000007941 */ /* 0x000fea0003800200 */
.L_x_31:
[----:B------:R-:W-:Y:S02]  /*1ff0*/  UIADD3 UR42, UPT, UPT, UR42, 0x100, URZ ;  /* 0x000001002a2a7890 */ /* 0x000fe4000fffe0ff */
[----:B------:R-:W-:Y:S02]  /*2000*/  UIADD3 UR11, UPT, UPT, UR11, 0x2, URZ ;  /* 0x000000020b0b7890 */ /* 0x000fe4000fffe0ff */
[----:B------:R-:W-:Y:S01]  /*2010*/  UIADD3 UR19, UPT, UPT, UR19, 0x2, URZ ;  /* 0x0000000213137890 */ /* 0x000fe2000fffe0ff */
[----:B------:R-:W-:Y:S01]  /*2020*/  UMOV UR5, UR29 ;  /* 0x0000001d00057c82 */ /* 0x000fe20008000000 */
[----:B------:R-:W-:Y:S01]  /*2030*/  UMOV UR15, UR58 ;  /* 0x0000003a000f7c82 */ /* 0x000fe20008000000 */
[----:B------:R-:W-:Y:S09]  /*2040*/  BRA.U UP4, `(.L_x_33) ;  /* 0xfffffff904bc7547 */ /* 0x000ff2000b83ffff */
.L_x_25:
[----:B------:R-:W-:Y:S01]  /*2050*/  ULEA UR4, UR29, UR6, 0x3 ;  /* 0x000000061d047291 */ /* 0x000fe2000f8e18ff */
[----:B-1----:R-:W-:Y:S01]  /*2060*/  SHF.L.U32 R0, R12, 0x1f, RZ ;  /* 0x0000001f0c007819 */ /* 0x002fe200000006ff */
[----:B------:R-:W-:Y:S01]  /*2070*/  @!P2 SYNCS.ARRIVE.TRANS64.A1T0 RZ, [UR6+0x78], RZ ;  /* 0x000078ffffffa9a7 */ /* 0x000fe20008100006 */
[----:B------:R-:W-:-:S06]  /*2080*/  UISETP.GT.AND UP0, UPT, UR65, UR64, UPT ;  /* 0x000000404100728c */ /* 0x000fcc000bf04270 */
[----:B--23--:R1:W2:Y:S03]  /*2090*/  SYNCS.PHASECHK.TRANS64.TRYWAIT P1, [UR4+0x20], R0 ;  /* 0x00002000ff0075a7 */ /* 0x00c2a60008021104 */
[----:B------:R-:W-:Y:S05]  /*20a0*/  BRA.U !UP0, `(.L_x_34) ;  /* 0x0000000508487547 */ /* 0x000fea000b800000 */
[----:B------:R-:W-:Y:S01]  /*20b0*/  UIADD3 UR37, UPT, UPT, UR67, UR15, URZ ;  /* 0x0000000f43257290 */ /* 0x000fe2000fffe0ff */
[----:B------:R-:W-:-:S11]  /*20c0*/  UMOV UR5, UR29 ;  /* 0x0000001d00057c82 */ /* 0x000fd60008000000 */
.L_x_42:
[----:B------:R-:W-:Y:S01]  /*20d0*/  ULEA UR14, UR5, UR6, 0x3 ;  /* 0x00000006050e7291 */ /* 0x000fe2000f8e18ff */
[----:B--2---:R-:W-:Y:S01]  /*20e0*/  @P4 MOV R2, 0x15000 ;  /* 0x0001500000024802 */ /* 0x004fe20000000f00 */
[----:B--23--:R-:W-:Y:S10]  /*20f0*/  @P1 BRA `(.L_x_35) ;  /* 0x00000000000c1947 */ /* 0x00cff40003800000 */
[----:B------:R-:W-:-:S04]  /*2100*/  SHF.L.U32 R3, R12, 0x1f, RZ ;  /* 0x0000001f0c037819 */ /* 0x000fc800000006ff */
[----:B------:R-:W2:Y:S02]  /*2110*/  SYNCS.PHASECHK.TRANS64.TRYWAIT P0, [UR14+0x20], R3 ;  /* 0x00002003ff0075a7 */ /* 0x000ea4000800110e */
[----:B--2---:R-:W-:Y:S05]  /*2120*/  @!P0 BRA `(.L_x_36) ;  /* 0x0000007000d48947 */ /* 0x004fea0003800000 */
.L_x_35:
[----:B------:R2:W-:Y:S01]  /*2130*/  @P4 SYNCS.ARRIVE.TRANS64 RZ, [UR14], R2 ;  /* 0x00000002ffff49a7 */ /* 0x0005e2000800000e */
[----:B------:R-:W-:-:S04]  /*2140*/  ULOP3.LUT UR4, UR45, 0x2, URZ, 0xfc, !UPT ;  /* 0x000000022d047892 */ /* 0x000fc8000f8efcff */
[----:B------:R-:W-:-:S09]  /*2150*/  UISETP.NE.AND UP0, UPT, UR4, 0x2, UPT ;  /* 0x000000020400788c */ /* 0x000fd2000bf05270 */
[----:B------:R-:W-:Y:S05]  /*2160*/  BRA.U UP0, `(.L_x_37) ;  /* 0x0000000100047547 */ /* 0x000fea000b800000 */
[----:B------:R-:W-:Y:S05]  /*2170*/  BPT.TRAP 0x1 ;  /* 0x000000040000795c */ /* 0x000fea0000300000 */
.L_x_37:
[----:B------:R-:W-:Y:S04]  /*2180*/  BSSY.RECONVERGENT B0, `(.L_x_38) ;  /* 0x0000003000007945 */ /* 0x000fe80003800200 */
[----:B------:R-:W-:Y:S05]  /*2190*/  @!P3 BRA `(.L_x_39) ;  /* 0x000000000004b947 */ /* 0x000fea0003800000 */
[----:B------:R-:W-:Y:S05]  /*21a0*/  BPT.TRAP 0x1 ;  /* 0x000000040000795c */ /* 0x000fea0000300000 */
.L_x_39:
[----:B------:R-:W-:Y:S05]  /*21b0*/  BSYNC.RECONVERGENT B0 ;  /* 0x0000000000007941 */ /* 0x000fea0003800200 */
.L_x_38:
        /* <DEDUP_REMOVED lines=14> */
[----:B------:R-:W-:Y:S02]  /*22a0*/  ULOP3.LUT UR49, UR14, 0xfefffff8, URZ, 0xc0, !UPT ;  /* 0xfefffff80e317892 */ /* 0x000fe4000f8ec0ff */
[----:B------:R-:W-:Y:S02]  /*22b0*/  UIADD3.X UR9, UPT, UPT, URZ, UR55, URZ, UP3, !UPT ;  /* 0x00000037ff097290 */ /* 0x000fe40009ffe4ff */
[----:B------:R-:W-:-:S02]  /*22c0*/  UIADD3 UR48, UPT, UPT, UR40, 0x6400, URZ ;  /* 0x0000640028307890 */ /* 0x000fc4000fffe0ff */
[----:B------:R-:W-:Y:S02]  /*22d0*/  UIADD3 UR42, UPT, UPT, UR50, 0x80, URZ ;  /* 0x00000080322a7890 */ /* 0x000fe4000fffe0ff */
[----:B------:R-:W-:Y:S02]  /*22e0*/  UIADD3 UR40, UPT, UPT, UR40, 0xa400, URZ ;  /* 0x0000a40028287890 */ /* 0x000fe4000fffe0ff */
[----:B------:R-:W-:Y:S02]  /*22f0*/  USHF.L.U32 UR16, UR5, 0xa, URZ ;  /* 0x0000000a05107899 */ /* 0x000fe400080006ff */
[----:B------:R-:W-:Y:S02]  /*2300*/  ULEA UR24, UR5, UR6, 0xd ;  /* 0x0000000605187291 */ /* 0x000fe4000f8e68ff */
[----:B------:R-:W-:Y:S02]  /*2310*/  UIADD3 UR22, UP2, UPT, UR54, 0x180, URZ ;  /* 0x0000018036167890 */ /* 0x000fe4000ff5e0ff */
[----:B------:R-:W-:Y:S01]  /*2320*/  UIADD3 UR30, UP1, UPT, UR54, 0x280, URZ ;  /* 0x00000280361e7890 */ /* 0x000fe2000ff3e0ff */
[----:B------:R-:W-:Y:S01]  /*2330*/  UMOV UR56, 0x0 ;  /* 0x0000000000387882 */ /* 0x000fe20000000000 */
[----:B------:R-:W-:Y:S01]  /*2340*/  UMOV UR57, 0x10000000 ;  /* 0x1000000000397882 */ /* 0x000fe20000000000 */
[----:B------:R-:W-:Y:S01]  /*2350*/  UIADD3 UR46, UP0, UPT, UR54, 0x380, URZ ;  /* 0x00000380362e7890 */ /* 0x000fe2000ff1e0ff */
[----:B------:R-:W-:Y:S01]  /*2360*/  UTMALDG.3D.2CTA [UR48], [UR8], desc[UR56] ;  /* 0x00003830080075b4 */ /* 0x000fe20008211000 */
[----:B------:R-:W-:-:S02]  /*2370*/  USHF.L.U32 UR19, UR15, 0x1, URZ ;  /* 0x000000010f137899 */ /* 0x000fc400080006ff */
[----:B------:R-:W-:Y:S01]  /*2380*/  ULOP3.LUT UR4, UR16, UR38, URZ, 0xfc, !UPT ;  /* 0x0000002610047292 */ /* 0x000fe2000f8efcff */
[----:B------:R-:W-:Y:S01]  /*2390*/  UMOV UR43, UR51 ;  /* 0x00000033002b7c82 */ /* 0x000fe20008000000 */
[----:B------:R-:W-:Y:S01]  /*23a0*/  UMOV UR44, UR52 ;  /* 0x00000034002c7c82 */ /* 0x000fe20008000000 */
[----:B------:R-:W-:Y:S01]  /*23b0*/  UIADD3.X UR23, UPT, UPT, URZ, UR55, URZ, UP2, !UPT ;  /* 0x00000037ff177290 */ /* 0x000fe200097fe4ff */
[----:B------:R-:W-:Y:S01]  /*23c0*/  UMOV UR41, UR49 ;  /* 0x0000003100297c82 */ /* 0x000fe20008000000 */
[----:B------:R-:W-:Y:S01]  /*23d0*/  UIADD3 UR32, UPT, UPT, UR24, 0x26400, URZ ;  /* 0x0002640018207890 */ /* 0x000fe2000fffe0ff */
[----:B------:R4:W-:Y:S01]  /*23e0*/  UTMALDG.3D.2CTA [UR40], [UR8], desc[UR56] ;  /* 0x00003828080075b4 */ /* 0x0009e20008211000 */
[----:B------:R-:W-:Y:S02]  /*23f0*/  UIADD3 UR24, UPT, UPT, UR24, 0x27400, URZ ;  /* 0x0002740018187890 */ /* 0x000fe4000fffe0ff */
[----:B------:R-:W-:Y:S02]  /*2400*/  UIADD3.X UR31, UPT, UPT, URZ, UR55, URZ, UP1, !UPT ;  /* 0x00000037ff1f7290 */ /* 0x000fe40008ffe4ff */
[----:B------:R-:W-:-:S02]  /*2410*/  UIADD3 UR16, UPT, UPT, UR6, 0x2e400, UR16 ;  /* 0x0002e40006107890 */ /* 0x000fc4000fffe010 */
[----:B------:R-:W-:Y:S02]  /*2420*/  UIADD3 UR11, UPT, UPT, UR53, UR19, URZ ;  /* 0x00000013350b7290 */ /* 0x000fe4000fffe0ff */
[----:B------:R-:W-:Y:S01]  /*2430*/  UIADD3.X UR47, UPT, UPT, URZ, UR55, URZ, UP0, !UPT ;  /* 0x00000037ff2f7290 */ /* 0x000fe200087fe4ff */
[----:B------:R-:W-:Y:S01]  /*2440*/  UMOV UR36, UR52 ;  /* 0x0000003400247c82 */ /* 0x000fe20008000000 */
[----:B------:R-:W-:Y:S01]  /*2450*/  UMOV UR33, UR49 ;  /* 0x0000003100217c82 */ /* 0x000fe20008000000 */
        /* <DEDUP_REMOVED lines=8> */
[----:B------:R-:W-:Y:S01]  /*24e0*/  UMOV UR17, UR49 ;  /* 0x0000003100117c82 */ /* 0x000fe20008000000 */
[----:B------:R-:W-:Y:S01]  /*24f0*/  UMOV UR7, 0x30000 ;  /* 0x0003000000077882 */ /* 0x000fe20000000000 */
[----:B------:R-:W-:Y:S01]  /*2500*/  UMOV UR13, UR52 ;  /* 0x00000034000d7c82 */ /* 0x000fe20008000000 */
[----:B------:R-:W-:Y:S01]  /*2510*/  UMOV UR10, UR18 ;  /* 0x00000012000a7c82 */ /* 0x000fe20008000000 */
[----:B------:R1:W-:Y:S01]  /*2520*/  UTMALDG.3D.2CTA [UR24], [UR22], desc[UR56] ;  /* 0x00003818160075b4 */ /* 0x0003e20008211000 */
[----:B------:R1:W-:Y:S01]  /*2530*/  UTMALDG.4D.2CTA [UR16], [UR30], desc[UR56] ;  /* 0x000038101e0075b4 */ /* 0x0003e20008219000 */
[----:B----4-:R-:W-:Y:S01]  /*2540*/  UIADD3 UR8, UPT, UPT, UR6, 0x2f400, UR4 ;  /* 0x0002f40006087890 */ /* 0x010fe2000fffe004 */
[----:B------:R-:W-:-:S08]  /*2550*/  UMOV UR9, UR49 ;  /* 0x0000003100097c82 */ /* 0x000fd00008000000 */
[----:B------:R1:W-:Y:S02]  /*2560*/  UTMALDG.4D.MULTICAST.2CTA [UR8], [UR46], UR7, desc[UR56] ;  /* 0x000038082e0073b4 */ /* 0x0003e40008219807 */
[----:B-1----:R-:W-:Y:S01]  /*2570*/  NOP ;  /* 0x0000000000007918 */ /* 0x002fe20000000000 */
.L_x_41:
[----:B------:R-:W-:Y:S05]  /*2580*/  BSYNC.RECONVERGENT B0 ;  /* 0x0000000000007941 */ /* 0x000fea0003800200 */
.L_x_40:
[----:B------:R-:W-:Y:S01]  /*2590*/  UIADD3 UR15, UPT, UPT, UR15, 0x1, URZ ;  /* 0x000000010f0f7890 */ /* 0x000fe2000fffe0ff */
[----:B------:R-:W-:-:S03]  /*25a0*/  UMOV UR5, UR29 ;  /* 0x0000001d00057c82 */ /* 0x000fc60008000000 */
[----:B------:R-:W-:-:S09]  /*25b0*/  UISETP.NE.AND UP0, UPT, UR15, UR37, UPT ;  /* 0x000000250f00728c */ /* 0x000fd2000bf05270 */
[----:B------:R-:W-:Y:S05]  /*25c0*/  BRA.U UP0, `(.L_x_42) ;  /* 0xfffffff900c07547 */ /* 0x000fea000b83ffff */
.L_x_34:
[C---:B------:R-:W-:Y:S01]  /*25d0*/  LEA R3, R11.reuse, UR6, 0x3 ;  /* 0x000000060b037c11 */ /* 0x040fe2000f8e18ff */
[----:B------:R-:W-:Y:S01]  /*25e0*/  NOP ;  /* 0x0000000000007918 */ /* 0x000fe20000000000 */
[----:B-1----:R-:W-:Y:S02]  /*25f0*/  SHF.L.U32 R0, R10, 0x1f, RZ ;  /* 0x0000001f0a007819 */ /* 0x002fe400000006ff */
[----:B------:R-:W-:Y:S02]  /*2600*/  LEA R5, R11, UR6, 0x4 ;  /* 0x000000060b057c11 */ /* 0x000fe4000f8e20ff */
[----:B------:R-:W1:Y:S02]  /*2610*/  SYNCS.PHASECHK.TRANS64.TRYWAIT P0, [R3+URZ+0x80], R0 ;  /* 0x00008000030075a7 */ /* 0x000e6400080011ff */
[----:B-1----:R-:W-:Y:S05]  /*2620*/  @!P0 BRA `(.L_x_43) ;  /* 0x0000006c00ac8947 */ /* 0x002fea0003800000 */
.L_x_140:
[----:B------:R-:W4:Y:S01]  /*2630*/  LDS.128 R4, [R5+0xf0] ;  /* 0x0000f00005047984 */ /* 0x000f220000000c00 */
[----:B------:R-:W-:Y:S01]  /*2640*/  UISETP.GE.AND UP0, UPT, UR39, 0x1, UPT ;  /* 0x000000012700788c */ /* 0x000fe2000bf06270 */
[----:B------:R-:W-:Y:S01]  /*2650*/  @!PT LDS RZ, [RZ] ;  /* 0x00000000fffff984 */ /* 0x000fe20000000800 */
[----:B------:R-:W-:Y:S01]  /*2660*/  @!PT LDS RZ, [RZ] ;  /* 0x00000000fffff984 */ /* 0x000fe20000000800 */
[----:B------:R-:W-:Y:S01]  /*2670*/  @!PT LDS RZ, [RZ] ;  /* 0x00000000fffff984 */ /* 0x000fe20000000800 */
[----:B------:R-:W-:Y:S01]  /*2680*/  @!PT LDS RZ, [RZ] ;  /* 0x00000000fffff984 */ /* 0x000fe20000000800 */
[----:B------:R1:W-:Y:S06]  /*2690*/  MEMBAR.ALL.CTA ;  /* 0x0000000000007992 */ /* 0x0003ec0000008000 */
[----:B-1----:R-:W1:Y:S01]  /*26a0*/  FENCE.VIEW.ASYNC.S ;  /* 0x00000000000073c6 */ /* 0x002e620000000000 */
[----:B----4-:R-:W-:-:S13]  /*26b0*/  LOP3.LUT P0, RZ, R6, 0x1, RZ, 0xc0, !PT ;  /* 0x0000000106ff7812 */ /* 0x010fda000780c0ff */
[----:B-1----:R-:W-:Y:S01]  /*26c0*/  VOTEU.ANY UP1, P0 ;  /* 0x0000000000ff7886 */ /* 0x002fe20000020100 */
[----:B------:R-:W-:-:S13]  /*26d0*/  PLOP3.LUT P0, PT, PT, PT, UP1, 0x80, 0x8 ;  /* 0x000000000008781c */ /* 0x000fda0003f0f018 */
[----:B------:R-:W-:Y:S02]  /*26e0*/  @P0 LOP3.LUT R0, R5, 0xffff, RZ, 0xc0, !PT ;  /* 0x0000ffff05000812 */ /* 0x000fe400078ec0ff */
[----:B--2---:R-:W-:Y:S02]  /*26f0*/  @P0 MOV R2, R4 ;  /* 0x0000000400020202 */ /* 0x004fe40000000f00 */
[----:B------:R-:W-:Y:S01]  /*2700*/  @P0 R2UR UR5, R0 ;  /* 0x00000000000502ca */ /* 0x000fe200000e0000 */
[----:B------:R-:W-:Y:S01]  /*2710*/  VIADD R0, R3, 0x90 ;  /* 0x0000009003007836 */ /* 0x000fe20000000000 */
[----:B------:R-:W-:Y:S02]  /*2720*/  @P0 SHF.R.U32.HI R4, RZ, 0x10, R5 ;  /* 0x00000010ff040819 */ /* 0x000fe40000011605 */
[----:B------:R-:W-:Y:S02]  /*2730*/  @P0 R2UR UR7, R2 ;  /* 0x00000000020702ca */ /* 0x000fe400000e0000 */
[----:B------:R-:W-:-:S02]  /*2740*/  PRMT R0, RZ, 0x654, R0 ;  /* 0x00000654ff007816 */ /* 0x000fc40000000000 */
[----:B------:R-:W-:Y:S02]  /*2750*/  @P0 R2UR UR4, R4 ;  /* 0x00000000040402ca */ /* 0x000fe400000e0000 */
[----:B------:R1:W-:Y:S03]  /*2760*/  SYNCS.ARRIVE.TRANS64.RED.A1T0 RZ, [R0+URZ], RZ ;  /* 0x000000ff00ff79a7 */ /* 0x0003e600081004ff */
[----:B------:R-:W-:-:S04]  /*2770*/  @UP1 UMOV UR59, UR5 ;  /* 0x00000005003b1c82 */ /* 0x000fc80008000000 */
[----:B------:R-:W-:-:S04]  /*2780*/  @UP1 UMOV UR60, UR7 ;  /* 0x00000007003c1c82 */ /* 0x000fc80008000000 */
[----:B------:R-:W-:Y:S01]  /*2790*/  @UP1 UMOV UR52, UR4 ;  /* 0x0000000400341c82 */ /* 0x000fe20008000000 */
[----:B------:R-:W-:Y:S05]  /*27a0*/  BRA.U !UP0, `(.L_x_44) ;  /* 0x0000000108d47547 */ /* 0x000fea000b800000 */
[----:B------:R-:W2:Y:S01]  /*27b0*/  LDCU.128 UR16, c[0x0][0xf10] ;  /* 0x0001e200ff1077ac */ /* 0x000ea20008000c00 */
[----:B------:R-:W4:Y:S01]  /*27c0*/  LDCU UR21, c[0x0][0xf20] ;  /* 0x0001e400ff1577ac */ /* 0x000f220008000800 */
[----:B------:R-:W3:Y:S01]  /*27d0*/  LDCU UR20, c[0x0][0xf0c] ;  /* 0x0001e180ff1477ac */ /* 0x000ee20008000800 */
[----:B------:R-:W1:Y:S01]  /*27e0*/  LDCU.64 UR8, c[0x0][0xf28] ;  /* 0x0001e500ff0877ac */ /* 0x000e620008000a00 */
[----:B------:R-:W-:Y:S02]  /*27f0*/  UISETP.NE.AND UP3, UPT, UR39, 0x1, UPT ;  /* 0x000000012700788c */ /* 0x000fe4000bf65270 */
[----:B--2---:R-:W-:Y:S02]  /*2800*/  UIMAD.WIDE.U32 UR4, UR62, UR19, URZ ;  /* 0x000000133e0472a5 */ /* 0x004fe4000f8e00ff */
[----:B------:R-:W-:Y:S02]  /*2810*/  UIMAD.WIDE.U32 UR10, UR63, UR16, URZ ;  /* 0x000000103f0a72a5 */ /* 0x000fe4000f8e00ff */
[----:B------:R-:W-:-:S02]  /*2820*/  UISETP.NE.AND UP0, UPT, UR18, 0x1, UPT ;  /* 0x000000011200788c */ /* 0x000fc4000bf05270 */
[----:B------:R-:W-:Y:S01]  /*2830*/  UIMAD.WIDE.U32 UR14, UR59, UR19, URZ ;  /* 0x000000133b0e72a5 */ /* 0x000fe2000f8e00ff */
[----:B------:R-:W-:Y:S01]  /*2840*/  UMOV UR4, UR5 ;  /* 0x0000000500047c82 */ /* 0x000fe20008000000 */
[----:B---3--:R-:W-:Y:S02]  /*2850*/  UISETP.NE.AND UP2, UPT, UR20, 0x1, UPT ;  /* 0x000000011400788c */ /* 0x008fe4000bf45270 */
[----:B----4-:R-:W-:Y:S02]  /*2860*/  USHF.R.U32.HI UR5, URZ, UR21, UR4 ;  /* 0x00000015ff057299 */ /* 0x010fe40008011604 */
[----:B------:R-:W-:Y:S01]  /*2870*/  UIMAD.WIDE.U32 UR12, UR60, UR16, URZ ;  /* 0x000000103c0c72a5 */ /* 0x000fe2000f8e00ff */
[----:B------:R-:W-:Y:S01]  /*2880*/  UMOV UR4, UR11 ;  /* 0x0000000b00047c82 */ /* 0x000fe20008000000 */
[----:B------:R-:W-:Y:S02]  /*2890*/  USEL UR5, UR62, UR5, !UP0 ;  /* 0x000000053e057287 */ /* 0x000fe4000c000000 */
[----:B------:R-:W-:-:S02]  /*28a0*/  USHF.R.U32.HI UR4, URZ, UR17, UR4 ;  /* 0x00000011ff047299 */ /* 0x000fc40008011604 */
[----:B-1----:R-:W-:Y:S02]  /*28b0*/  UIMAD.WIDE.U32 UR10, UR5, UR8, URZ ;  /* 0x00000008050a72a5 */ /* 0x002fe4000f8e00ff */
[----:B------:R-:W-:Y:S01]  /*28c0*/  USEL UR7, UR63, UR4, !UP2 ;  /* 0x000000043f077287 */ /* 0x000fe2000d000000 */
[----:B------:R-:W-:Y:S02]  /*28d0*/  UMOV UR12, UR13 ;  /* 0x0000000d000c7c82 */ /* 0x000fe40008000000 */
[----:B------:R-:W-:Y:S01]  /*28e0*/  UMOV UR4, UR15 ;  /* 0x0000000f00047c82 */ /* 0x000fe20008000000 */
[----:B------:R-:W-:Y:S01]  /*28f0*/  UIMAD.WIDE.U32 UR14, UR7, UR8, URZ ;  /* 0x00000008070e72a5 */ /* 0x000fe2000f8e00ff */
[----:B------:R-:W-:Y:S01]  /*2900*/  UMOV UR10, UR11 ;  /* 0x0000000b000a7c82 */ /* 0x000fe20008000000 */
[----:B------:R-:W-:Y:S02]  /*2910*/  USHF.R.U32.HI UR4, URZ, UR21, UR4 ;  /* 0x00000015ff047299 */ /* 0x000fe40008011604 */
[----:B------:R-:W-:-:S03]  /*2920*/  @UP3 USHF.R.U32.HI UR5, URZ, UR9, UR10 ;  /* 0x00000009ff053299 */ /* 0x000fc6000801160a */
[----:B------:R-:W-:Y:S01]  /*2930*/  UMOV UR14, UR15 ;  /* 0x0000000f000e7c82 */ /* 0x000fe20008000000 */
[----:B------:R-:W-:Y:S02]  /*2940*/  USHF.R.U32.HI UR17, URZ, UR17, UR12 ;  /* 0x00000011ff117299 */ /* 0x000fe4000801160c */
[----:B------:R-:W-:Y:S02]  /*2950*/  USEL UR4, UR59, UR4, !UP0 ;  /* 0x000000043b047287 */ /* 0x000fe4000c000000 */
[----:B------:R-:W-:Y:S02]  /*2960*/  @UP3 USHF.R.U32.HI UR7, URZ, UR9, UR14 ;  /* 0x00000009ff073299 */ /* 0x000fe4000801160e */
[----:B------:R-:W-:Y:S02]  /*2970*/  UIMAD UR10, UR39, UR5, URZ ;  /* 0x00000005270a72a4 */ /* 0x000fe4000f8e02ff */
[----:B------:R-:W-:Y:S02]  /*2980*/  USEL UR5, UR60, UR17, !UP2 ;  /* 0x000000113c057287 */ /* 0x000fe4000d000000 */
[----:B------:R-:W-:-:S02]  /*2990*/  UIMAD UR12, UR39, UR7, URZ ;  /* 0x00000007270c72a4 */ /* 0x000fc4000f8e02ff */
[----:B------:R-:W-:Y:S02]  /*29a0*/  UISETP.GE.AND UP0, UPT, UR4, UR10, UPT ;  /* 0x0000000a0400728c */ /* 0x000fe4000bf06270 */
[----:B------:R-:W-:Y:S02]  /*29b0*/  UIMAD.WIDE.U32 UR10, UR4, UR8, URZ ;  /* 0x00000008040a72a5 */ /* 0x000fe4000f8e00ff */
[----:B------:R-:W-:Y:S02]  /*29c0*/  UISETP.GE.OR UP0, UPT, UR5, UR12, UP0 ;  /* 0x0000000c0500728c */ /* 0x000fe40008706670 */
[----:B------:R-:W-:Y:S02]  /*29d0*/  UIMAD.WIDE.U32 UR12, UR5, UR8, URZ ;  /* 0x00000008050c72a5 */ /* 0x000fe4000f8e00ff */
[----:B------:R-:W-:Y:S01]  /*29e0*/  UIADD3 UR12, UPT, UPT, -UR5, URZ, URZ ;  /* 0x000000ff050c7290 */ /* 0x000fe2000fffe1ff */
[----:B------:R-:W-:Y:S01]  /*29f0*/  UMOV UR10, UR11 ;  /* 0x0000000b000a7c82 */ /* 0x000fe20008000000 */
[----:B------:R-:W-:-:S02]  /*2a00*/  UIADD3 UR11, UPT, UPT, -UR4, URZ, URZ ;  /* 0x000000ff040b7290 */ /* 0x000fc4000fffe1ff */
        /* <DEDUP_REMOVED lines=15> */
.L_x_44:
[----:B------:R-:W2:Y:S02]  /*2b00*/  LDCU UR4, c[0x0][0xf30] ;  /* 0x0001e600ff0477ac */ /* 0x000ea40008000800 */
[----:B--2---:R-:W-:-:S09]  /*2b10*/  UISETP.NE.AND UP0, UPT, UR4, 0x1, UPT ;  /* 0x000000010400788c */ /* 0x004fd2000bf05270 */
[----:B------:R-:W-:Y:S05]  /*2b20*/  BRA.U UP0, `(.L_x_45) ;  /* 0x0000000100447547 */ /* 0x000fea000b800000 */
[----:B------:R-:W2:Y:S01]  /*2b30*/  LDCU.128 UR12, c[0x0][0xf10] ;  /* 0x0001e200ff0c77ac */ /* 0x000ea20008000c00 */
[----:B------:R-:W4:Y:S01]  /*2b40*/  LDCU UR10, c[0x0][0xf0c] ;  /* 0x0001e180ff0a77ac */ /* 0x000f220008000800 */
[----:B------:R-:W1:Y:S01]  /*2b50*/  LDCU UR11, c[0x0][0xf20] ;  /* 0x0001e400ff0b77ac */ /* 0x000e620008000800 */
[----:B--2---:R-:W-:Y:S02]  /*2b60*/  UIMAD.WIDE.U32 UR8, UR60, UR12, URZ ;  /* 0x0000000c3c0872a5 */ /* 0x004fe4000f8e00ff */
[----:B------:R-:W-:Y:S02]  /*2b70*/  UIMAD.WIDE.U32 UR4, UR59, UR15, URZ ;  /* 0x0000000f3b0472a5 */ /* 0x000fe4000f8e00ff */
[----:B----4-:R-:W-:Y:S02]  /*2b80*/  UISETP.NE.AND UP2, UPT, UR10, 0x1, UPT ;  /* 0x000000010a00788c */ /* 0x010fe4000bf45270 */
[----:B------:R-:W-:Y:S01]  /*2b90*/  UISETP.NE.AND UP0, UPT, UR14, 0x1, UPT ;  /* 0x000000010e00788c */ /* 0x000fe2000bf05270 */
[----:B------:R-:W-:-:S02]  /*2ba0*/  UMOV UR7, UR9 ;  /* 0x0000000900077c82 */ /* 0x000fc40008000000 */
[----:B------:R-:W-:Y:S01]  /*2bb0*/  UMOV UR4, UR5 ;  /* 0x0000000500047c82 */ /* 0x000fe20008000000 */
[----:B------:R-:W-:Y:S02]  /*2bc0*/  USHF.R.U32.HI UR7, URZ, UR13, UR7 ;  /* 0x0000000dff077299 */ /* 0x000fe40008011607 */
[----:B-1----:R-:W-:Y:S02]  /*2bd0*/  USHF.R.U32.HI UR4, URZ, UR11, UR4 ;  /* 0x0000000bff047299 */ /* 0x002fe40008011604 */
[----:B------:R-:W-:Y:S02]  /*2be0*/  USEL UR5, UR60, UR7, !UP2 ;  /* 0x000000073c057287 */ /* 0x000fe4000d000000 */
[----:B------:R-:W-:-:S04]  /*2bf0*/  USEL UR4, UR59, UR4, !UP0 ;  /* 0x000000043b047287 */ /* 0x000fc8000c000000 */
[----:B------:R-:W-:Y:S02]  /*2c00*/  UIADD3 UR7, UPT, UPT, UR5, -UR4, URZ ;  /* 0x8000000405077290 */ /* 0x000fe4000fffe0ff */
[----:B------:R-:W-:Y:S02]  /*2c10*/  UIADD3 UR4, UPT, UPT, -UR5, UR4, URZ ;  /* 0x0000000405047290 */ /* 0x000fe4000fffe1ff */
[----:B------:R-:W-:Y:S02]  /*2c20*/  UIMAD UR59, UR7, UR14, UR59 ;  /* 0x0000000e073b72a4 */ /* 0x000fe4000f8e023b */
[----:B------:R-:W-:-:S12]  /*2c30*/  UIMAD UR60, UR4, UR10, UR60 ;  /* 0x0000000a043c72a4 */ /* 0x000fd8000f8e023c */
.L_x_45:
[----:B------:R-:W-:Y:S01]  /*2c40*/  VIADD R11, R11, 0x1 ;  /* 0x000000010b0b7836 */ /* 0x000fe20000000000 */
[----:B------:R-:W-:Y:S02]  /*2c50*/  R2UR UR5, R87 ;  /* 0x00000000570572ca */ /* 0x000fe400000e0000 */
[----:B------:R-:W-:Y:S02]  /*2c60*/  R2UR UR4, R86 ;  /* 0x00000000560472ca */ /* 0x000fe400000e0000 */
[C---:B------:R-:W-:Y:S02]  /*2c70*/  ISETP.NE.AND P0, PT, R11.reuse, 0x2, PT ;  /* 0x000000020b00780c */ /* 0x040fe40003f05270 */
[----:B------:R-:W-:Y:S02]  /*2c80*/  PLOP3.LUT P2, PT, PT, PT, PT, 0x80, 0x8 ;  /* 0x000000000008781c */ /* 0x000fe40003f4f070 */
[----:B------:R-:W-:Y:S02]  /*2c90*/  SEL R3, RZ, 0x1, P0 ;  /* 0x00000001ff037807 */ /* 0x000fe40000000000 */
[----:B------:R-:W-:-:S02]  /*2ca0*/  SEL R11, R11, RZ, P0 ;  /* 0x000000ff0b0b7207 */ /* 0x000fc40000000000 */
[----:B------:R-:W-:Y:S01]  /*2cb0*/  LOP3.LUT R10, R10, R3, RZ, 0x3c, !PT ;  /* 0x000000030a0a7212 */ /* 0x000fe200078e3cff */
[----:B------:R-:W-:Y:S02]  /*2cc0*/  UIADD3 UR26, UPT, UPT, UR60, UR5, URZ ;  /* 0x000000053c1a7290 */ /* 0x000fe4000fffe0ff */
[----:B------:R-:W-:Y:S01]  /*2cd0*/  UIADD3 UR28, UPT, UPT, UR59, UR4, URZ ;  /* 0x000000043b1c7290 */ /* 0x000fe2000fffe0ff */
[----:B------:R-:W-:Y:S11]  /*2ce0*/  BRA.U UP1, `(.L_x_46) ;  /* 0xffffffe901f87547 */ /* 0x000ff6000b83ffff */
[----:B------:R-:W-:Y:S01]  /*2cf0*/  UIADD3 UR7, UPT, UPT, UR6, 0x20, URZ ;  /* 0x0000002006077890 */ /* 0x000fe2000fffe0ff */
[----:B------:R-:W-:-:S03]  /*2d00*/  SHF.L.U32 R3, R12, 0x1f, RZ ;  /* 0x0000001f0c037819 */ /* 0x000fc600000006ff */
[----:B------:R-:W-:-:S09]  /*2d10*/  ULEA UR4, UR29, UR7, 0x3 ;  /* 0x000000071d047291 */ /* 0x000fd2000f8e18ff */
[----:B------:R-:W2:Y:S02]  /*2d20*/  SYNCS.PHASECHK.TRANS64.TRYWAIT P0, [UR4], R3 ;  /* 0x00000003ff0075a7 */ /* 0x000ea40008001104 */
[----:B--2---:R-:W-:Y:S05]  /*2d30*/  @!P0 BRA `(.L_x_47) ;  /* 0x0000006400fc8947 */ /* 0x004fea0003800000 */
.L_x_142:
[----:B------:R-:W-:-:S04]  /*2d40*/  UIADD3 UR4, UPT, UPT, UR29, 0x1, URZ ;  /* 0x000000011d047890 */ /* 0x000fc8000fffe0ff */
[----:B------:R-:W-:-:S04]  /*2d50*/  UISETP.NE.AND UP0, UPT, UR4, 0x4, UPT ;  /* 0x000000040400788c */ /* 0x000fc8000bf05270 */
[----:B------:R-:W-:Y:S02]  /*2d60*/  USEL UR6, URZ, 0x1, UP0 ;  /* 0x00000001ff067887 */ /* 0x000fe40008000000 */
[----:B------:R-:W-:-:S04]  /*2d70*/  USEL UR4, UR4, URZ, UP0 ;  /* 0x000000ff04047287 */ /* 0x000fc80008000000 */
[----:B------:R-:W-:Y:S01]  /*2d80*/  ULEA UR5, UR4, UR7, 0x3 ;  /* 0x0000000704057291 */ /* 0x000fe2000f8e18ff */
[----:B------:R-:W-:-:S04]  /*2d90*/  LOP3.LUT R2, R12, UR6, RZ, 0x3c, !PT ;  /* 0x000000060c027c12 */ /* 0x000fc8000f8e3cff */
[----:B-1----:R-:W-:-:S04]  /*2da0*/  SHF.L.U32 R3, R2, 0x1f, RZ ;  /* 0x0000001f02037819 */ /* 0x002fc800000006ff */
[----:B------:R-:W1:Y:S02]  /*2db0*/  SYNCS.PHASECHK.TRANS64.TRYWAIT P0, [UR5], R3 ;  /* 0x00000003ff0075a7 */ /* 0x000e640008001105 */
[----:B-1----:R-:W-:Y:S05]  /*2dc0*/  @!P0 BRA `(.L_x_48) ;  /* 0x0000006400f08947 */ /* 0x002fea0003800000 */
.L_x_144:
        /* <DEDUP_REMOVED lines=9> */
.L_x_146:
[----:B------:R-:W-:-:S04]  /*2e60*/  UIADD3 UR4, UPT, UPT, UR4, 0x1, URZ ;  /* 0x0000000104047890 */ /* 0x000fc8000fffe0ff */
[----:B------:R-:W-:-:S04]  /*2e70*/  UISETP.NE.AND UP0, UPT, UR4, 0x4, UPT ;  /* 0x000000040400788c */ /* 0x000fc8000bf05270 */
[----:B------:R-:W-:Y:S02]  /*2e80*/  USEL UR5, URZ, 0x1, UP0 ;  /* 0x00000001ff057887 */ /* 0x000fe40008000000 */
[----:B------:R-:W-:-:S04]  /*2e90*/  USEL UR4, UR4, URZ, UP0 ;  /* 0x000000ff04047287 */ /* 0x000fc80008000000 */
[----:B------:R-:W-:Y:S01]  /*2ea0*/  ULEA UR4, UR4, UR7, 0x3 ;  /* 0x0000000704047291 */ /* 0x000fe2000f8e18ff */
[----:B-1----:R-:W-:-:S04]  /*2eb0*/  LOP3.LUT R3, R2, UR5, RZ, 0x3c, !PT ;  /* 0x0000000502037c12 */ /* 0x002fc8000f8e3cff */
[----:B------:R-:W-:Y:S01]  /*2ec0*/  SHF.L.U32 R3, R3, 0x1f, RZ ;  /* 0x0000001f03037819 */ /* 0x000fe200000006ff */
[----:B------:R-:W-:-:S07]  /*2ed0*/  IMAD.U32 R0, RZ, RZ, UR4 ;  /* 0x00000004ff007e24 */ /* 0x000fce000f8e00ff */
.L_x_50:
[----:B-1----:R1:W2:Y:S02]  /*2ee0*/  SYNCS.PHASECHK.TRANS64.TRYWAIT P0, [R0+URZ], R3 ;  /* 0x00000003000075a7 */ /* 0x0022a400080011ff */
[----:B--2---:R-:W-:Y:S05]  /*2ef0*/  @!P0 NANOSLEEP.SYNCS 0x989680 ;  /* 0x009896800000895d */ /* 0x004fea0003900000 */
[----:B------:R-:W2:Y:S02]  /*2f00*/  @!P0 SYNCS.PHASECHK.TRANS64 P0, [R0+URZ], R3 ;  /* 0x00000003000085a7 */ /* 0x000ea400080010ff */
[----:B--2---:R-:W-:Y:S05]  /*2f10*/  @P0 EXIT ;  /* 0x000000000000094d */ /* 0x004fea0003800000 */
[----:B------:R-:W-:Y:S05]  /*2f20*/  BRA `(.L_x_50) ;  /* 0xfffffffc00ec7947 */ /* 0x000fea000383ffff */
.L_x_22:
[----:B------:R-:W-:-:S04]  /*2f30*/  UISETP.NE.AND UP0, UPT, UR61, URZ, UPT ;  /* 0x000000ff3d00728c */ /* 0x000fc8000bf05270 */
[----:B------:R-:W-:-:S09]  /*2f40*/  UISETP.NE.OR UP0, UPT, UR18, 0x1, UP0 ;  /* 0x000000011200788c */ /* 0x000fd20008705670 */
[----:B------:R-:W-:Y:S05]  /*2f50*/  BRA.U UP0, `(.L_x_51) ;  /* 0x00000005004c7547 */ /* 0x000fea000b800000 */
[----:B------:R-:W-:Y:S01]  /*2f60*/  HFMA2 R3, -RZ, RZ, 0, 0 ;  /* 0x00000000ff037431 */ /* 0x000fe200000001ff */
[----:B------:R-:W-:Y:S01]  /*2f70*/  ISETP.GE.U32.AND P2, PT, R5, 0x2, PT ;  /* 0x000000020500780c */ /* 0x000fe20003f46070 */
[----:B------:R-:W-:Y:S01]  /*2f80*/  IMAD.MOV.U32 R12, RZ, RZ, 0x1 ;  /* 0x00000001ff0c7424 */ /* 0x000fe200078e00ff */
[----:B------:R-:W-:Y:S01]  /*2f90*/  CS2R R6, SRZ ;  /* 0x0000000000067805 */ /* 0x000fe2000001ff00 */
[----:B------:R-:W-:Y:S01]  /*2fa0*/  IMAD.MOV.U32 R4, RZ, RZ, RZ ;  /* 0x000000ffff047224 */ /* 0x000fe200078e00ff */
[----:B------:R-:W-:Y:S01]  /*2fb0*/  UMOV UR6, 0x400 ;  /* 0x0000040000067882 */ /* 0x000fe20000000000 */
[----:B------:R-:W-:Y:S01]  /*2fc0*/  UMOV UR5, URZ ;  /* 0x000000ff00057c82 */ /* 0x000fe20008000000 */
[----:B------:R-:W-:-:S12]  /*2fd0*/  ULEA UR6, UR61, UR6, 0x18 ;  /* 0x000000063d067291 */ /* 0x000fd8000f8ec0ff */
.L_x_55:
[----:B------:R-:W-:Y:S02]  /*2fe0*/  LEA R0, R3, UR6, 0x3 ;  /* 0x0000000603007c11 */ /* 0x000fe4000f8e18ff */
[----:B------:R-:W-:-:S03]  /*2ff0*/  SHF.L.U32 R9, R4, 0x1f, RZ ;  /* 0x0000001f04097819 */ /* 0x000fc600000006ff */
[----:B------:R-:W-:Y:S01]  /*3000*/  VIADD R8, R0, 0xd0 ;  /* 0x000000d000087836 */ /* 0x000fe20000000000 */
[----:B------:R-:W1:Y:S02]  /*3010*/  SYNCS.PHASECHK.TRANS64.TRYWAIT P0, [R0+URZ+0xc0], R9 ;  /* 0x0000c009000075a7 */ /* 0x000e6400080011ff */
[----:B-1----:R-:W-:Y:S05]  /*3020*/  @!P0 BRA `(.L_x_52) ;  /* 0x0000006400888947 */ /* 0x002fea0003800000 */
.L_x_147:
[----:B------:R-:W-:Y:S01]  /*3030*/  ULEA UR4, UR5, UR6, 0x3 ;  /* 0x0000000605047291 */ /* 0x000fe2000f8e18ff */
[----:B------:R-:W-:Y:S01]  /*3040*/  PRMT R8, RZ, 0x654, R8 ;  /* 0x00000654ff087816 */ /* 0x000fe20000000008 */
[----:B-1----:R-:W-:Y:S01]  /*3050*/  @!P2 IMAD.MOV.U32 R9, RZ, RZ, 0x10 ;  /* 0x00000010ff09a424 */ /* 0x002fe200078e00ff */
[----:B------:R-:W-:Y:S01]  /*3060*/  SHF.L.U32 R11, R12, 0x1f, RZ ;  /* 0x0000001f0c0b7819 */ /* 0x000fe200000006ff */
[----:B------:R-:W-:Y:S01]  /*3070*/  UIADD3 UR7, UPT, UPT, UR4, 0x80, URZ ;  /* 0x0000008004077890 */ /* 0x000fe2000fffe0ff */
[----:B------:R1:W-:Y:S05]  /*3080*/  SYNCS.ARRIVE.TRANS64.RED.A1T0 RZ, [R8+URZ], RZ ;  /* 0x000000ff08ff79a7 */ /* 0x0003ea00081004ff */
[----:B------:R-:W-:Y:S01]  /*3090*/  IMAD.U32 R0, RZ, RZ, UR7 ;  /* 0x00000007ff007e24 */ /* 0x000fe2000f8e00ff */
[----:B------:R-:W2:Y:S04]  /*30a0*/  SYNCS.PHASECHK.TRANS64.TRYWAIT P0, [UR4+0x90], R11 ;  /* 0x0000900bff0075a7 */ /* 0x000ea80008001104 */
[----:B------:R-:W-:Y:S01]  /*30b0*/  PRMT R13, R5, 0x654, R0 ;  /* 0x00000654050d7816 */ /* 0x000fe20000000000 */
[----:B-12---:R-:W-:Y:S06]  /*30c0*/  @!P0 BRA `(.L_x_53) ;  /* 0x0000006400748947 */ /* 0x006fec0003800000 */
.L_x_149:
[----:B------:R-:W-:Y:S01]  /*30d0*/  ULEA UR8, UR5, UR6, 0x4 ;  /* 0x0000000605087291 */ /* 0x000fe2000f8e20ff */
[----:B------:R-:W-:Y:S01]  /*30e0*/  SEL R2, R13, R2, !P2 ;  /* 0x000000020d027207 */ /* 0x000fe20005000000 */
[----:B------:R-:W-:Y:S01]  /*30f0*/  UIADD3 UR9, UPT, UPT, UR4, 0x80, URZ ;  /* 0x0000008004097890 */ /* 0x000fe2000fffe0ff */
[----:B-1----:R-:W-:Y:S01]  /*3100*/  LEA R0, R7, UR6, 0x3 ;  /* 0x0000000607007c11 */ /* 0x002fe2000f8e18ff */
[----:B------:R-:W-:Y:S01]  /*3110*/  UIADD3 UR8, UPT, UPT, UR8, 0xf0, URZ ;  /* 0x000000f008087890 */ /* 0x000fe2000fffe0ff */
[----:B------:R1:W-:Y:S01]  /*3120*/  @!P2 SYNCS.ARRIVE.TRANS64.RED RZ, [R2+URZ], R9 ;  /* 0x0000000902ffa9a7 */ /* 0x0003e200080004ff */
[----:B------:R-:W-:Y:S01]  /*3130*/  UIADD3 UR4, UPT, UPT, UR5, 0x1, URZ ;  /* 0x0000000105047890 */ /* 0x000fe2000fffe0ff */
[----:B------:R-:W-:-:S03]  /*3140*/  VIADD R3, R3, 0x1 ;  /* 0x0000000103037836 */ /* 0x000fc60000000000 */
[----:B------:R-:W-:Y:S02]  /*3150*/  UISETP.NE.AND UP0, UPT, UR4, 0x2, UPT ;  /* 0x000000020400788c */ /* 0x000fe4000bf05270 */
[----:B------:R-:W-:Y:S01]  /*3160*/  ISETP.NE.AND P0, PT, R3, 0x2, PT ;  /* 0x000000020300780c */ /* 0x000fe20003f05270 */
[----:B------:R-:W-:Y:S06]  /*3170*/  UGETNEXTWORKID.BROADCAST [UR8], [UR9] ;  /* 0x00000000080073ca */ /* 0x000fec0008000100 */
[----:B------:R-:W-:Y:S02]  /*3180*/  USEL UR7, URZ, 0x1, UP0 ;  /* 0x00000001ff077887 */ /* 0x000fe40008000000 */
[----:B------:R-:W-:-:S04]  /*3190*/  USEL UR5, UR4, URZ, UP0 ;  /* 0x000000ff04057287 */ /* 0x000fc80008000000 */
[----:B------:R-:W-:Y:S02]  /*31a0*/  LOP3.LUT R12, R12, UR7, RZ, 0x3c, !PT ;  /* 0x000000070c0c7c12 */ /* 0x000fe4000f8e3cff */
[----:B-1----:R-:W-:-:S04]  /*31b0*/  SHF.L.U32 R9, R6, 0x1f, RZ ;  /* 0x0000001f06097819 */ /* 0x002fc800000006ff */
[----:B------:R-:W1:Y:S02]  /*31c0*/  SYNCS.PHASECHK.TRANS64.TRYWAIT P1, [R0+URZ+0x80], R9 ;  /* 0x00008009000075a7 */ /* 0x000e6400080211ff */
[----:B-1----:R-:W-:Y:S05]  /*31d0*/  @!P1 BRA `(.L_x_54) ;  /* 0x0000006400489947 */ /* 0x002fea0003800000 */
.L_x_150:
[C---:B------:R-:W-:Y:S01]  /*31e0*/  LEA R8, R7.reuse, UR6, 0x4 ;  /* 0x0000000607087c11 */ /* 0x040fe2000f8e20ff */
[----:B------:R-:W-:Y:S01]  /*31f0*/  VIADD R7, R7, 0x1 ;  /* 0x0000000107077836 */ /* 0x000fe20000000000 */
[----:B------:R-:W-:Y:S01]  /*3200*/  SEL R3, R3, RZ, P0 ;  /* 0x000000ff03037207 */ /* 0x000fe20000000000 */
[----:B-1----:R-:W-:-:S03]  /*3210*/  VIADD R0, R0, 0x90 ;  /* 0x0000009000007836 */ /* 0x002fc60000000000 */
[----:B------:R-:W1:Y:S01]  /*3220*/  LDS.128 R8, [R8+0xf0] ;  /* 0x0000f00008087984 */ /* 0x000e620000000c00 */
[C---:B------:R-:W-:Y:S02]  /*3230*/  ISETP.NE.AND P1, PT, R7.reuse, 0x2, PT ;  /* 0x000000020700780c */ /* 0x040fe40003f25270 */
[----:B------:R-:W-:Y:S01]  /*3240*/  PRMT R0, RZ, 0x654, R0 ;  /* 0x00000654ff007816 */ /* 0x000fe20000000000 */
[----:B------:R-:W-:Y:S01]  /*3250*/  @!PT LDS RZ, [RZ] ;  /* 0x00000000fffff984 */ /* 0x000fe20000000800 */
[----:B------:R-:W-:Y:S01]  /*3260*/  @!PT LDS RZ, [RZ] ;  /* 0x00000000fffff984 */ /* 0x000fe20000000800 */
[----:B------:R-:W-:Y:S01]  /*3270*/  @!PT LDS RZ, [RZ] ;  /* 0x00000000fffff984 */ /* 0x000fe20000000800 */
[----:B------:R-:W-:Y:S01]  /*3280*/  @!PT LDS RZ, [RZ] ;  /* 0x00000000fffff984 */ /* 0x000fe20000000800 */
[----:B------:R2:W-:Y:S06]  /*3290*/  MEMBAR.ALL.CTA ;  /* 0x0000000000007992 */ /* 0x0005ec0000008000 */
[----:B--2---:R-:W2:Y:S01]  /*32a0*/  FENCE.VIEW.ASYNC.S ;  /* 0x00000000000073c6 */ /* 0x004ea20000000000 */
[----:B------:R-:W-:Y:S01]  /*32b0*/  SEL R7, R7, RZ, P1 ;  /* 0x000000ff07077207 */ /* 0x000fe20000800000 */
[----:B--2---:R2:W-:Y:S01]  /*32c0*/  SYNCS.ARRIVE.TRANS64.RED.A1T0 RZ, [R0+URZ], RZ ;  /* 0x000000ff00ff79a7 */ /* 0x0045e200081004ff */
[----:B-1----:R-:W-:-:S02]  /*32d0*/  LOP3.LUT P3, RZ, R10, 0x1, RZ, 0xc0, !PT ;  /* 0x000000010aff7812 */ /* 0x002fc4000786c0ff */
[----:B------:R-:W-:Y:S02]  /*32e0*/  SEL R9, RZ, 0x1, P0 ;  /* 0x00000001ff097807 */ /* 0x000fe40000000000 */
[----:B------:R-:W-:Y:S02]  /*32f0*/  SEL R11, RZ, 0x1, P1 ;  /* 0x00000001ff0b7807 */ /* 0x000fe40000800000 */
[----:B------:R-:W-:Y:S02]  /*3300*/  LOP3.LUT R4, R4, R9, RZ, 0x3c, !PT ;  /* 0x0000000904047212 */ /* 0x000fe400078e3cff */
[----:B------:R-:W-:-:S05]  /*3310*/  LOP3.LUT R6, R6, R11, RZ, 0x3c, !PT ;  /* 0x0000000b06067212 */ /* 0x000fca00078e3cff */
[----:B--2---:R-:W-:Y:S05]  /*3320*/  @P3 BRA `(.L_x_55) ;  /* 0xfffffffc002c3947 */ /* 0x004fea000383ffff */
[----:B------:R-:W-:Y:S01]  /*3330*/  ULEA UR4, UR5, UR6, 0x3 ;  /* 0x0000000605047291 */ /* 0x000fe2000f8e18ff */
[----:B------:R-:W-:-:S08]  /*3340*/  SHF.L.U32 R3, R12, 0x1f, RZ ;  /* 0x0000001f0c037819 */ /* 0x000fd000000006ff */
[----:B------:R-:W1:Y:S02]  /*3350*/  SYNCS.PHASECHK.TRANS64 P0, [UR4+0x90], R3 ;  /* 0x00009003ff0075a7 */ /* 0x000e640008001004 */
[----:B-1----:R-:W-:Y:S05]  /*3360*/  @P0 BRA `(.L_x_56) ;  /* 0x0000000000080947 */ /* 0x002fea0003800000 */
[----:B------:R-:W1:Y:S02]  /*3370*/  SYNCS.PHASECHK.TRANS64.TRYWAIT P0, [UR4+0x90], R3 ;  /* 0x00009003ff0075a7 */ /* 0x000e640008001104 */
[----:B-1----:R-:W-:Y:S05]  /*3380*/  @!P0 BRA `(.L_x_57) ;  /* 0x0000006000f08947 */ /* 0x002fea0003800000 */
.L_x_56:
[----:B------:R-:W-:-:S04]  /*3390*/  UIADD3 UR7, UPT, UPT, UR5, 0x1, URZ ;  /* 0x0000000105077890 */ /* 0x000fc8000fffe0ff */
[----:B------:R-:W-:-:S04]  /*33a0*/  UISETP.NE.AND UP0, UPT, UR7, 0x2, UPT ;  /* 0x000000020700788c */ /* 0x000fc8000bf05270 */
[----:B------:R-:W-:Y:S02]  /*33b0*/  USEL UR8, URZ, 0x1, UP0 ;  /* 0x00000001ff087887 */ /* 0x000fe40008000000 */
[----:B------:R-:W-:-:S04]  /*33c0*/  USEL UR7, UR7, URZ, UP0 ;  /* 0x000000ff07077287 */ /* 0x000fc80008000000 */
[----:B------:R-:W-:Y:S01]  /*33d0*/  ULEA UR7, UR7, UR6, 0x3 ;  /* 0x0000000607077291 */ /* 0x000fe2000f8e18ff */
[----:B-1----:R-:W-:-:S04]  /*33e0*/  LOP3.LUT R3, R12, UR8, RZ, 0x3c, !PT ;  /* 0x000000080c037c12 */ /* 0x002fc8000f8e3cff */
[----:B------:R-:W-:-:S04]  /*33f0*/  SHF.L.U32 R0, R3, 0x1f, RZ ;  /* 0x0000001f03007819 */ /* 0x000fc800000006ff */
[----:B------:R-:W1:Y:S02]  /*3400*/  SYNCS.PHASECHK.TRANS64 P0, [UR7+0x90], R0 ;  /* 0x00009000ff0075a7 */ /* 0x000e640008001007 */
[----:B-1----:R-:W-:Y:S05]  /*3410*/  @P0 EXIT ;  /* 0x000000000000094d */ /* 0x002fea0003800000 */
[----:B------:R-:W-:Y:S02]  /*3420*/  SHF.L.U32 R3, R3, 0x1f, RZ ;  /* 0x0000001f03037819 */ /* 0x000fe400000006ff */
[----:B------:R-:W-:-:S07]  /*3430*/  MOV R0, UR7 ;  /* 0x0000000700007c02 */ /* 0x000fce0008000f00 */
.L_x_58:
[----:B-1----:R1:W2:Y:S02]  /*3440*/  SYNCS.PHASECHK.TRANS64.TRYWAIT P0, [R0+URZ+0x90], R3 ;  /* 0x00009003000075a7 */ /* 0x0022a400080011ff */
[----:B--2---:R-:W-:Y:S05]  /*3450*/  @!P0 NANOSLEEP.SYNCS 0x989680 ;  /* 0x009896800000895d */ /* 0x004fea0003900000 */
[----:B------:R-:W2:Y:S02]  /*3460*/  @!P0 SYNCS.PHASECHK.TRANS64 P0, [R0+URZ+0x90], R3 ;  /* 0x00009003000085a7 */ /* 0x000ea400080010ff */
[----:B--2---:R-:W-:Y:S05]  /*3470*/  @P0 EXIT ;  /* 0x000000000000094d */ /* 0x004fea0003800000 */
[----:B------:R-:W-:Y:S05]  /*3480*/  BRA `(.L_x_58) ;  /* 0xfffffffc00ec7947 */ /* 0x000fea000383ffff */
.L_x_51:
[----:B------:R-:W-:Y:S05]  /*3490*/  BRA.U UP5, `(.L_x_59) ;  /* 0x0000002105087547 */ /* 0x000fea000b800000 */
[----:B------:R-:W-:Y:S01]  /*34a0*/  UMOV UR5, 0x40 ;  /* 0x0000004000057882 */ /* 0x000fe20000000000 */
[----:B------:R-:W-:Y:S01]  /*34b0*/  NOP ;  /* 0x0000000000007918 */ /* 0x000fe20000000000 */
[----:B------:R-:W-:Y:S01]  /*34c0*/  ULEA UR5, UR61, UR5, 0x18 ;  /* 0x000000053d057291 */ /* 0x000fe2000f8ec0ff */
[----:B------:R-:W-:Y:S02]  /*34d0*/  UMOV UR6, 0x400 ;  /* 0x0000040000067882 */ /* 0x000fe40000000000 */
[----:B------:R-:W-:-:S06]  /*34e0*/  ULEA UR6, UR61, UR6, 0x18 ;  /* 0x000000063d067291 */ /* 0x000fcc000f8ec0ff */
[----:B------:R-:W1:Y:S02]  /*34f0*/  LDS.U8 R5, [UR5+0x1c] ;  /* 0x00001c05ff057984 */ /* 0x000e640008000000 */
[----:B-1----:R-:W-:-:S13]  /*3500*/  ISETP.NE.AND P0, PT, R5, RZ, PT ;  /* 0x000000ff0500720c */ /* 0x002fda0003f05270 */
[----:B------:R-:W-:Y:S05]  /*3510*/  @P0 BRA `(.L_x_60) ;  /* 0x0000000400180947 */ /* 0x000fea0003800000 */
[----:B------:R-:W-:Y:S01]  /*3520*/  R2UR UR4, R2 ;  /* 0x00000000020472ca */ /* 0x000fe200000e0000 */
[----:B------:R-:W-:-:S12]  /*3530*/  UIADD3 UR7, UPT, UPT, UR5, 0x8, URZ ;  /* 0x0000000805077890 */ /* 0x000fd8000fffe0ff */
[----:B------:R-:W-:-:S09]  /*3540*/  UISETP.NE.U32.AND UP1, UPT, UR4, 0x1, UPT ;  /* 0x000000010400788c */ /* 0x000fd2000bf25070 */
[----:B------:R-:W-:Y:S05]  /*3550*/  BRA.U !UP1, `(.L_x_61) ;  /* 0x0000000109a47547 */ /* 0x000fea000b800000 */
[----:B------:R-:W-:Y:S01]  /*3560*/  ELECT P0, URZ, PT ;  /* 0x0000000000ff782f */ /* 0x000fe20003800000 */
[----:B------:R-:W-:-:S12]  /*3570*/  BSSY B0, `(.L_x_61) ;  /* 0x0000027000007945 */ /* 0x000fd80003800000 */
[----:B------:R-:W-:Y:S05]  /*3580*/  @!P0 BRA `(.L_x_62) ;  /* 0x0000000000948947 */ /* 0x000fea0003800000 */
[----:B------:R-:W-:-:S05]  /*3590*/  UMOV UR4, 0x10 ;  /* 0x0000001000047882 */ /* 0x000fca0000000000 */
[----:B------:R-:W-:Y:S04]  /*35a0*/  DEPBAR.LE SB1, 0x36 ;  /* 0x00009d800000791a */ /* 0x000fe80000000000 */
[----:B------:R-:W1:Y:S02]  /*35b0*/  UTCATOMSWS.2CTA.FIND_AND_SET.ALIGN UP0, UR4, UR4 ;  /* 0x00000004000475e3 */ /* 0x000e640008200800 */
[----:B-1----:R-:W-:Y:S01]  /*35c0*/  MOV R12, UR4 ;  /* 0x00000004000c7c02 */ /* 0x002fe20008000f00 */
[----:B------:R-:W-:Y:S06]  /*35d0*/  BRA.U UP0, `(.L_x_63) ;  /* 0x0000000100187547 */ /* 0x000fec000b800000 */
.L_x_64:
[----:B------:R-:W-:Y:S05]  /*35e0*/  NANOSLEEP 0x64 ;  /* 0x000000640000795d */ /* 0x000fea0003800000 */
[----:B------:R-:W-:-:S05]  /*35f0*/  UMOV UR4, 0x10 ;  /* 0x0000001000047882 */ /* 0x000fca0000000000 */
[----:B------:R-:W-:Y:S04]  /*3600*/  DEPBAR.LE SB1, 0x36 ;  /* 0x00009d800000791a */ /* 0x000fe80000000000 */
[----:B------:R-:W1:Y:S02]  /*3610*/  UTCATOMSWS.2CTA.FIND_AND_SET.ALIGN UP0, UR4, UR4 ;  /* 0x00000004000475e3 */ /* 0x000e640008200800 */
[----:B-1----:R-:W-:Y:S01]  /*3620*/  MOV R12, UR4 ;  /* 0x00000004000c7c02 */ /* 0x002fe20008000f00 */
[----:B------:R-:W-:Y:S05]  /*3630*/  BRA.U !UP0, `(.L_x_64) ;  /* 0xfffffffd08e87547 */ /* 0x000fea000b83ffff */
.L_x_63:
[----:B------:R-:W1:Y:S01]  /*3640*/  LDS R8, [UR5+0x10] ;  /* 0x00001005ff087984 */ /* 0x000e620008000800 */
[----:B------:R-:W-:Y:S01]  /*3650*/  R2UR UR4, R0 ;  /* 0x00000000000472ca */ /* 0x000fe200000e0000 */
[----:B------:R-:W-:-:S04]  /*3660*/  IMAD.U32 R5, RZ, RZ, UR6 ;  /* 0x00000006ff057e24 */ /* 0x000fc8000f8e00ff */
[----:B------:R-:W-:-:S08]  /*3670*/  VIADD R5, R5, 0x110 ;  /* 0x0000011005057836 */ /* 0x000fd00000000000 */
[----:B------:R-:W-:Y:S02]  /*3680*/  MOV R6, UR4 ;  /* 0x0000000400067c02 */ /* 0x000fe40008000f00 */
[----:B-1----:R-:W-:-:S04]  /*3690*/  SHF.L.U32 R8, R8, 0x1f, RZ ;  /* 0x0000001f08087819 */ /* 0x002fc800000006ff */
[----:B------:R-:W1:Y:S02]  /*36a0*/  SYNCS.PHASECHK.TRANS64.TRYWAIT P0, [UR5+0x8], R8 ;  /* 0x00000808ff0075a7 */ /* 0x000e640008001105 */
[----:B-1----:R-:W-:Y:S05]  /*36b0*/  @P0 BRA `(.L_x_65) ;  /* 0x0000000000080947 */ /* 0x002fea0003800000 */
[----:B------:R-:W1:Y:S02]  /*36c0*/  SYNCS.PHASECHK.TRANS64.TRYWAIT P0, [UR5+0x8], R8 ;  /* 0x00000808ff0075a7 */ /* 0x000e640008001105 */
[----:B-1----:R-:W-:Y:S05]  /*36d0*/  @!P0 BRA `(.L_x_66) ;  /* 0x0000006000348947 */ /* 0x002fea0003800000 */
.L_x_65:
[----:B------:R-:W-:Y:S01]  /*36e0*/  R2UR UR4, R0 ;  /* 0x00000000000472ca */ /* 0x000fe200000e0000 */
[----:B------:R-:W-:Y:S01]  /*36f0*/  IMAD.MOV.U32 R9, RZ, RZ, 0xffff ;  /* 0x0000ffffff097424 */ /* 0x000fe200078e00ff */
[----:B------:R-:W-:Y:S01]  /*3700*/  PRMT R6, R6, 0x654, R5 ;  /* 0x0000065406067816 */ /* 0x000fe20000000005 */
[----:B------:R-:W-:Y:S02]  /*3710*/  HFMA2 R5, -RZ, RZ, 0, 5.9604644775390625e-08 ;  /* 0x00000001ff057431 */ /* 0x000fe400000001ff */
[----:B-1----:R-:W-:Y:S02]  /*3720*/  IMAD.MOV.U32 R8, RZ, RZ, 0x4 ;  /* 0x00000004ff087424 */ /* 0x002fe400078e00ff */
[----:B------:R-:W-:Y:S01]  /*3730*/  IMAD.SHL.U32 R11, R12, 0x20, RZ ;  /* 0x000000200c0b7824 */ /* 0x000fe200078e00ff */
[----:B------:R-:W-:-:S05]  /*3740*/  SHF.L.U32 R10, R9, R12, RZ ;  /* 0x0000000c090a7219 */ /* 0x000fca00000006ff */
[----:B------:R-:W-:Y:S01]  /*3750*/  UPRMT UR4, UR4, 0x654, UR7 ;  /* 0x0000065404047896 */ /* 0x000fe20008000007 */
[----:B------:R-:W-:-:S05]  /*3760*/  SHF.L.U32 R9, R5, R12, RZ ;  /* 0x0000000c05097219 */ /* 0x000fca00000006ff */
[----:B------:R-:W-:-:S03]  /*3770*/  MOV R7, UR4 ;  /* 0x0000000400077c02 */ /* 0x000fc60008000f00 */
[----:B------:R1:W-:Y:S01]  /*3780*/  SYNCS.ARRIVE.TRANS64.RED RZ, [UR4], R8 ;  /* 0x00000008ffff79a7 */ /* 0x0003e20008000404 */
[----:B------:R1:W-:Y:S04]  /*3790*/  STS [UR6+0x110], R11 ;  /* 0x0001100bff007988 */ /* 0x0003e80008000806 */
[----:B------:R1:W-:Y:S04]  /*37a0*/  STAS [R6.64], R12 ;  /* 0x0000000c06007dbd */ /* 0x0003e8000c0008ff */
[----:B------:R1:W-:Y:S04]  /*37b0*/  ATOMS.OR RZ, [UR5+0x14], R10 ;  /* 0x0000140affff798c */ /* 0x0003e8000b000005 */
[----:B------:R1:W-:Y:S04]  /*37c0*/  ATOMS.OR RZ, [UR5+0x18], R9 ;  /* 0x00001809ffff798c */ /* 0x0003e8000b000005 */
[----:B------:R1:W-:Y:S02]  /*37d0*/  ATOMS.XOR RZ, [UR5+0x10], R5 ;  /* 0x00001005ffff798c */ /* 0x0003e4000b800005 */
.L_x_62:
[----:B------:R-:W-:Y:S05]  /*37e0*/  BSYNC B0 ;  /* 0x0000000000007941 */ /* 0x000fea0003800000 */
.L_x_61:
[----:B------:R-:W-:Y:S05]  /*37f0*/  BRA.U UP1, `(.L_x_67) ;  /* 0x0000000101707547 */ /* 0x000fea000b800000 */
[----:B------:R-:W-:-:S03]  /*3800*/  UMOV UR4, 0xffffffff ;  /* 0xffffffff00047882 */ /* 0x000fc60000000000 */
[----:B------:R-:W-:Y:S05]  /*3810*/  BRA.DIV UR4, `(.L_x_68) ;  /* 0x0000005e04fc7947 */ /* 0x000fea000b800000 */
[----:B------:R-:W-:-:S13]  /*3820*/  ELECT P0, URZ, PT ;  /* 0x0000000000ff782f */ /* 0x000fda0003800000 */
.L_x_154:
[----:B------:R-:W-:Y:S05]  /*3830*/  @!P0 BRA `(.L_x_67) ;  /* 0x0000000000608947 */ /* 0x000fea0003800000 */
[----:B-1----:R-:W1:Y:S02]  /*3840*/  LDS R6, [UR5+0x10] ;  /* 0x00001005ff067984 */ /* 0x002e640008000800 */
[----:B-1----:R-:W-:-:S04]  /*3850*/  SHF.L.U32 R6, R6, 0x1f, RZ ;  /* 0x0000001f06067819 */ /* 0x002fc800000006ff */
[----:B------:R-:W1:Y:S02]  /*3860*/  SYNCS.PHASECHK.TRANS64.TRYWAIT P0, [UR5+0x8], R6 ;  /* 0x00000806ff0075a7 */ /* 0x000e640008001105 */
[----:B-1----:R-:W-:Y:S05]  /*3870*/  @P0 BRA `(.L_x_69) ;  /* 0x0000000000080947 */ /* 0x002fea0003800000 */
[----:B------:R-:W1:Y:S02]  /*3880*/  SYNCS.PHASECHK.TRANS64.TRYWAIT P0, [UR5+0x8], R6 ;  /* 0x00000806ff0075a7 */ /* 0x000e640008001105 */
[----:B-1----:R-:W-:Y:S05]  /*3890*/  @!P0 BRA `(.L_x_70) ;  /* 0x0000006000008947 */ /* 0x002fea0003800000 */
.L_x_69:
[----:B------:R-:W2:Y:S01]  /*38a0*/  LDS R8, [UR6+0x110] ;  /* 0x00011006ff087984 */ /* 0x000ea20008000800 */
[----:B------:R-:W-:Y:S01]  /*38b0*/  R2UR UR4, R0 ;  /* 0x00000000000472ca */ /* 0x000fe200000e0000 */
[----:B-1----:R-:W-:Y:S02]  /*38c0*/  IMAD.MOV.U32 R6, RZ, RZ, 0xffff ;  /* 0x0000ffffff067424 */ /* 0x002fe400078e00ff */
[----:B------:R-:W-:-:S10]  /*38d0*/  IMAD.MOV.U32 R5, RZ, RZ, 0x1 ;  /* 0x00000001ff057424 */ /* 0x000fd400078e00ff */
[----:B------:R-:W-:Y:S01]  /*38e0*/  UPRMT UR4, UR4, 0x654, UR7 ;  /* 0x0000065404047896 */ /* 0x000fe20008000007 */
[----:B--2---:R-:W-:Y:S01]  /*38f0*/  IMAD.SHL.U32 R7, R8, 0x20, RZ ;  /* 0x0000002008077824 */ /* 0x004fe200078e00ff */
[-C--:B------:R-:W-:Y:S02]  /*3900*/  SHF.L.U32 R6, R6, R8.reuse, RZ ;  /* 0x0000000806067219 */ /* 0x080fe400000006ff */
[----:B------:R-:W-:Y:S02]  /*3910*/  SHF.L.U32 R8, R5, R8, RZ ;  /* 0x0000000805087219 */ /* 0x000fe400000006ff */
[----:B------:R2:W-:Y:S04]  /*3920*/  STS [UR6+0x110], R7 ;  /* 0x00011007ff007988 */ /* 0x0005e80008000806 */
[----:B------:R2:W-:Y:S04]  /*3930*/  ATOMS.OR RZ, [UR5+0x14], R6 ;  /* 0x00001406ffff798c */ /* 0x0005e8000b000005 */
[----:B------:R2:W-:Y:S01]  /*3940*/  ATOMS.OR RZ, [UR5+0x18], R8 ;  /* 0x00001808ffff798c */ /* 0x0005e2000b000005 */
[----:B------:R-:W-:Y:S03]  /*3950*/  SYNCS.ARRIVE.TRANS64.RED.A1T0 RZ, [UR4], RZ ;  /* 0x000000ffffff79a7 */ /* 0x000fe60008100404 */
[----:B------:R2:W-:Y:S01]  /*3960*/  ATOMS.XOR RZ, [UR5+0x10], R5 ;  /* 0x00001005ffff798c */ /* 0x0005e2000b800005 */
[----:B------:R-:W-:Y:S05]  /*3970*/  BRA `(.L_x_67) ;  /* 0x0000000000107947 */ /* 0x000fea0003800000 */
.L_x_60:
[----:B------:R-:W-:Y:S02]  /*3980*/  MOV R5, 0xffffffff ;  /* 0xffffffff00057802 */ /* 0x000fe40000000f00 */
[----:B------:R-:W-:-:S03]  /*3990*/  MOV R6, 0x39c0 ;  /* 0x000039c000067802 */ /* 0x000fc60000000f00 */
[----:B------:R1:W-:Y:S04]  /*39a0*/  STS [UR6+0x110], R5 ;  /* 0x00011005ff007988 */ /* 0x0003e80008000806 */
[----:B-1---5:R-:W-:Y:S05]  /*39b0*/  CALL.REL.NOINC `($__internal_1_$__cuda_sm10x_tcgen05_guardrail_trap_phase_invalid_during_alloc) ;  /* 0x00000064002c7944 */ /* 0x022fea0003c00000 */
.L_x_67:
[----:B------:R-:W-:Y:S05]  /*39c0*/  WARPSYNC.ALL ;  /* 0x0000000000007948 */ /* 0x000fea0003800000 */
[----:B------:R-:W3:Y:S01]  /*39d0*/  S2UR UR29, SR_CgaCtaId ;  /* 0x00000000001d79c3 */ /* 0x000ee20000008800 */
[----:B------:R-:W-:Y:S01]  /*39e0*/  UMOV UR4, 0x400 ;  /* 0x0000040000047882 */ /* 0x000fe20000000000 */
[----:B------:R-:W-:-:S06]  /*39f0*/  NOP ;  /* 0x0000000000007918 */ /* 0x000fcc0000000000 */
[----:B------:R-:W-:Y:S06]  /*3a00*/  BAR.ARV 0x6, 0xa0 ;  /* 0x0182800000007b1d */ /* 0x000fec0000002000 */
[----:B------:R-:W4:Y:S01]  /*3a10*/  LDCU UR11, c[0x0][0x38c] ;  /* 0x00007180ff0b77ac */ /* 0x000f220008000800 */
[----:B------:R-:W-:Y:S01]  /*3a20*/  LOP3.LUT R4, R4, 0xffff, RZ, 0xc0, !PT ;  /* 0x0000ffff04047812 */ /* 0x000fe200078ec0ff */
[----:B-1----:R-:W-:Y:S01]  /*3a30*/  HFMA2 R12, -RZ, RZ, 0, 5.9604644775390625e-08 ;  /* 0x00000001ff0c7431 */ /* 0x002fe200000001ff */
[----:B------:R-:W-:Y:S02]  /*3a40*/  LOP3.LUT R3, R3, 0xffff, RZ, 0xc0, !PT ;  /* 0x0000ffff03037812 */ /* 0x000fe400078ec0ff */
[----:B------:R-:W-:-:S02]  /*3a50*/  CS2R R10, SRZ ;  /* 0x00000000000a7805 */ /* 0x000fc4000001ff00 */
[----:B------:R-:W-:Y:S01]  /*3a60*/  R2UR UR12, R2 ;  /* 0x00000000020c72ca */ /* 0x000fe200000e0000 */
[----:B------:R-:W-:Y:S01]  /*3a70*/  IMAD.MOV.U32 R9, RZ, RZ, RZ ;  /* 0x000000ffff097224 */ /* 0x000fe200078e00ff */
[----:B------:R-:W-:Y:S01]  /*3a80*/  R2UR UR64, R4 ;  /* 0x00000000044072ca */ /* 0x000fe200000e0000 */
[----:B------:R-:W1:Y:S01]  /*3a90*/  LDCU UR74, c[0x0][0x370] ;  /* 0x00006e00ff4a77ac */ /* 0x000e620008000800 */
[----:B------:R-:W-:Y:S01]  /*3aa0*/  R2UR UR76, R3 ;  /* 0x00000000034c72ca */ /* 0x000fe200000e0000 */
[----:B---3--:R-:W-:Y:S01]  /*3ab0*/  ULEA UR29, UR29, UR4, 0x18 ;  /* 0x000000041d1d7291 */ /* 0x008fe2000f8ec0ff */
[----:B------:R-:W-:Y:S01]  /*3ac0*/  UMOV UR72, URZ ;  /* 0x000000ff00487c82 */ /* 0x000fe20008000000 */
[----:B------:R-:W-:Y:S02]  /*3ad0*/  UISETP.GE.AND UP5, UPT, UR39, 0x1, UPT ;  /* 0x000000012700788c */ /* 0x000fe4000bfa6270 */
[----:B------:R-:W-:Y:S02]  /*3ae0*/  UIADD3 UR6, UPT, UPT, UR29, 0x6400, URZ ;  /* 0x000064001d067890 */ /* 0x000fe4000fffe0ff */
[----:B----4-:R-:W-:-:S03]  /*3af0*/  UIADD3 UR11, UPT, UPT, UR11, 0xff, URZ ;  /* 0x000000ff0b0b7890 */ /* 0x010fc6000fffe0ff */
[----:B--2---:R-:W2:Y:S01]  /*3b00*/  LDS R5, [UR29+0x110] ;  /* 0x0001101dff057984 */ /* 0x004ea20008000800 */
[----:B------:R-:W-:Y:S02]  /*3b10*/  UIADD3 UR4, UPT, UPT, UR29, 0x2e400, URZ ;  /* 0x0002e4001d047890 */ /* 0x000fe4000fffe0ff */
[----:B------:R-:W-:Y:S02]  /*3b20*/  USHF.R.S32.HI UR9, URZ, 0x1f, UR11 ;  /* 0x0000001fff097899 */ /* 0x000fe4000801140b */
[----:B------:R-:W-:Y:S02]  /*3b30*/  USHF.R.U32.HI UR10, URZ, 0x4, UR6 ;  /* 0x00000004ff0a7899 */ /* 0x000fe40008011606 */
[----:B------:R-:W-:Y:S02]  /*3b40*/  UIADD3 UR5, UPT, UPT, UR29, 0x26400, URZ ;  /* 0x000264001d057890 */ /* 0x000fe4000fffe0ff */
[----:B------:R-:W-:Y:S02]  /*3b50*/  USHF.R.U32.HI UR6, URZ, 0x4, UR4 ;  /* 0x00000004ff067899 */ /* 0x000fe40008011604 */
[----:B------:R-:W-:-:S02]  /*3b60*/  UIADD3 UR7, UPT, UPT, UR29, 0x2f400, URZ ;  /* 0x0002f4001d077890 */ /* 0x000fc4000fffe0ff */
[----:B------:R-:W-:Y:S02]  /*3b70*/  ULEA.HI UR4, UR9, UR11, URZ, 0x8 ;  /* 0x0000000b09047291 */ /* 0x000fe4000f8f40ff */
[----:B------:R-:W-:Y:S02]  /*3b80*/  USHF.R.U32.HI UR8, URZ, 0x4, UR5 ;  /* 0x00000004ff087899 */ /* 0x000fe40008011605 */
[----:B------:R-:W-:Y:S02]  /*3b90*/  USHF.R.U32.HI UR5, URZ, 0x4, UR7 ;  /* 0x00000004ff057899 */ /* 0x000fe40008011607 */
[----:B------:R-:W-:Y:S02]  /*3ba0*/  USHF.R.S32.HI UR75, URZ, 0x8, UR4 ;  /* 0x00000008ff4b7899 */ /* 0x000fe40008011404 */
[----:B------:R-:W-:Y:S02]  /*3bb0*/  ULOP3.LUT UR6, UR6, 0x3fff, URZ, 0xc0, !UPT ;  /* 0x00003fff06067892 */ /* 0x000fe4000f8ec0ff */
[----:B------:R-:W-:-:S02]  /*3bc0*/  ULOP3.LUT UR5, UR5, 0x3fff, URZ, 0xc0, !UPT ;  /* 0x00003fff05057892 */ /* 0x000fc4000f8ec0ff */
[----:B------:R-:W-:Y:S02]  /*3bd0*/  UISETP.LT.AND UP0, UPT, UR75, 0x1, UPT ;  /* 0x000000014b00788c */ /* 0x000fe4000bf01270 */
[----:B------:R-:W-:Y:S02]  /*3be0*/  ULOP3.LUT UR67, UR6, 0x10000, URZ, 0xfc, !UPT ;  /* 0x0001000006437892 */ /* 0x000fe4000f8efcff */
[----:B------:R-:W-:Y:S02]  /*3bf0*/  ULOP3.LUT UR68, UR5, 0x10000, URZ, 0xfc, !UPT ;  /* 0x0001000005447892 */ /* 0x000fe4000f8efcff */
[----:B------:R-:W-:Y:S02]  /*3c00*/  USEL UR13, UR75, 0x1, !UP0 ;  /* 0x000000014b0d7887 */ /* 0x000fe4000c000000 */
[----:B------:R-:W-:Y:S02]  /*3c10*/  ULOP3.LUT UR10, UR10, 0x3fff, URZ, 0xc0, !UPT ;  /* 0x00003fff0a0a7892 */ /* 0x000fe4000f8ec0ff */
[----:B------:R-:W-:-:S02]  /*3c20*/  ULOP3.LUT UR8, UR8, 0x3fff, URZ, 0xc0, !UPT ;  /* 0x00003fff08087892 */ /* 0x000fc4000f8ec0ff */
[----:B------:R-:W-:Y:S01]  /*3c30*/  IMAD.U32 R20, RZ, RZ, UR13 ;  /* 0x0000000dff147e24 */ /* 0x000fe2000f8e00ff */
[----:B------:R-:W-:Y:S01]  /*3c40*/  ULOP3.LUT UR65, UR10, 0x10000, URZ, 0xfc, !UPT ;  /* 0x000100000a417892 */ /* 0x000fe2000f8efcff */
[----:B--2---:R-:W-:Y:S01]  /*3c50*/  R2UR UR25, R5 ;  /* 0x00000000051972ca */ /* 0x004fe200000e0000 */
[----:B------:R-:W-:Y:S02]  /*3c60*/  ULOP3.LUT UR66, UR8, 0x10000, URZ, 0xfc, !UPT ;  /* 0x0001000008427892 */ /* 0x000fe4000f8efcff */
[----:B------:R-:W-:Y:S01]  /*3c70*/  UISETP.NE.AND UP4, UPT, UR39, 0x1, UPT ;  /* 0x000000012700788c */ /* 0x000fe2000bf85270 */
[----:B------:R-:W2:Y:S01]  /*3c80*/  LDCU UR73, c[0x0][0x374] ;  /* 0x00006e80ff4977ac */ /* 0x000ea20008000800 */
[----:B------:R-:W-:Y:S01]  /*3c90*/  UISETP.NE.AND UP3, UPT, UR12, URZ, UPT ;  /* 0x000000ff0c00728c */ /* 0x000fe2000bf65270 */
[----:B------:R-:W-:Y:S01]  /*3ca0*/  UMOV UR27, URZ ;  /* 0x000000ff001b7c82 */ /* 0x000fe20008000000 */
[----:B------:R-:W-:-:S06]  /*3cb0*/  UMOV UR26, URZ ;  /* 0x000000ff001a7c82 */ /* 0x000fcc0008000000 */
[----:B------:R-:W-:Y:S02]  /*3cc0*/  UIADD3 UR4, UPT, UPT, UR25, 0x88, URZ ;  /* 0x0000008819047890 */ /* 0x000fe4000fffe0ff */
[----:B------:R-:W-:Y:S02]  /*3cd0*/  UIADD3 UR48, UPT, UPT, UR25, 0x80, URZ ;  /* 0x0000008019307890 */ /* 0x000fe4000fffe0ff */
[----:B------:R-:W-:Y:S02]  /*3ce0*/  UIADD3 UR60, UPT, UPT, UR25, 0x40000080, URZ ;  /* 0x40000080193c7890 */ /* 0x000fe4000fffe0ff */
[----:B------:R-:W-:Y:S01]  /*3cf0*/  UIADD3 UR58, UPT, UPT, UR25, -0x7fffff80, URZ ;  /* 0x80000080193a7890 */ /* 0x000fe2000fffe0ff */
[----:B------:R-:W-:Y:S01]  /*3d00*/  IMAD.U32 R21, RZ, RZ, UR4 ;  /* 0x00000004ff157e24 */ /* 0x000fe2000f8e00ff */
[----:B------:R-:W-:Y:S02]  /*3d10*/  UIADD3 UR56, UPT, UPT, UR25, -0x3fffff80, URZ ;  /* 0xc000008019387890 */ /* 0x000fe4000fffe0ff */
[----:B------:R-:W-:-:S02]  /*3d20*/  UIADD3 UR62, UPT, UPT, UR25, 0x84, URZ ;  /* 0x00000084193e7890 */ /* 0x000fc4000fffe0ff */
[----:B------:R-:W-:Y:S02]  /*3d30*/  USHF.R.U32.HI UR7, URZ, 0x11, UR48 ;  /* 0x00000011ff077899 */ /* 0x000fe40008011630 */
[----:B------:R-:W-:Y:S02]  /*3d40*/  USHF.R.U32.HI UR6, URZ, 0x11, UR60 ;  /* 0x00000011ff067899 */ /* 0x000fe4000801163c */
[----:B------:R-:W-:Y:S02]  /*3d50*/  USHF.R.U32.HI UR5, URZ, 0x11, UR58 ;  /* 0x00000011ff057899 */ /* 0x000fe4000801163a */
[----:B------:R-:W-:Y:S02]  /*3d60*/  USHF.R.U32.HI UR4, URZ, 0x11, UR56 ;  /* 0x00000011ff047899 */ /* 0x000fe40008011638 */
[----:B------:R-:W-:Y:S02]  /*3d70*/  USHF.R.U32.HI UR11, URZ, 0x11, UR62 ;  /* 0x00000011ff0b7899 */ /* 0x000fe4000801163e */
[----:B------:R-:W-:-:S02]  /*3d80*/  ULOP3.LUT UR7, UR7, 0x6000, URZ, 0xc0, !UPT ;  /* 0x0000600007077892 */ /* 0x000fc4000f8ec0ff */
[----:B------:R-:W-:Y:S02]  /*3d90*/  ULOP3.LUT UR6, UR6, 0x6000, URZ, 0xc0, !UPT ;  /* 0x0000600006067892 */ /* 0x000fe4000f8ec0ff */
[----:B------:R-:W-:Y:S02]  /*3da0*/  ULOP3.LUT UR5, UR5, 0x6000, URZ, 0xc0, !UPT ;  /* 0x0000600005057892 */ /* 0x000fe4000f8ec0ff */
[----:B------:R-:W-:Y:S02]  /*3db0*/  UIADD3 UR54, UPT, UPT, UR25, 0x40000084, URZ ;  /* 0x4000008419367890 */ /* 0x000fe4000fffe0ff */
[----:B------:R-:W-:Y:S02]  /*3dc0*/  UIADD3 UR52, UPT, UPT, UR25, -0x7fffff7c, URZ ;  /* 0x8000008419347890 */ /* 0x000fe4000fffe0ff */
[----:B------:R-:W-:Y:S02]  /*3dd0*/  ULOP3.LUT UR4, UR4, 0x6000, URZ, 0xc0, !UPT ;  /* 0x0000600004047892 */ /* 0x000fe4000f8ec0ff */
[----:B------:R-:W-:-:S02]  /*3de0*/  ULOP3.LUT UR11, UR11, 0x6000, URZ, 0xc0, !UPT ;  /* 0x000060000b0b7892 */ /* 0x000fc4000f8ec0ff */
[----:B------:R-:W-:Y:S02]  /*3df0*/  ULOP3.LUT UR13, UR7, 0x1090, URZ, 0xfc, !UPT ;  /* 0x00001090070d7892 */ /* 0x000fe4000f8efcff */
[----:B------:R-:W-:Y:S02]  /*3e00*/  ULOP3.LUT UR7, UR6, 0x1090, URZ, 0xfc, !UPT ;  /* 0x0000109006077892 */ /* 0x000fe4000f8efcff */
[----:B------:R-:W-:Y:S02]  /*3e10*/  ULOP3.LUT UR6, UR5, 0x1090, URZ, 0xfc, !UPT ;  /* 0x0000109005067892 */ /* 0x000fe4000f8efcff */
[----:B------:R-:W-:Y:S01]  /*3e20*/  USHF.R.U32.HI UR10, URZ, 0x11, UR54 ;  /* 0x00000011ff0a7899 */ /* 0x000fe20008011636 */
[----:B------:R-:W-:Y:S01]  /*3e30*/  IMAD.U32 R19, RZ, RZ, UR13 ;  /* 0x0000000dff137e24 */ /* 0x000fe2000f8e00ff */
[----:B------:R-:W-:Y:S01]  /*3e40*/  USHF.R.U32.HI UR9, URZ, 0x11, UR52 ;  /* 0x00000011ff097899 */ /* 0x000fe20008011634 */
[----:B------:R-:W-:Y:S01]  /*3e50*/  MOV R18, UR7 ;  /* 0x0000000700127c02 */ /* 0x000fe20008000f00 */
[----:B------:R-:W-:Y:S01]  /*3e60*/  ULOP3.LUT UR5, UR4, 0x1090, URZ, 0xfc, !UPT ;  /* 0x0000109004057892 */ /* 0x000fe2000f8efcff */
[----:B------:R-:W-:Y:S01]  /*3e70*/  IMAD.U32 R17, RZ, RZ, UR6 ;  /* 0x00000006ff117e24 */ /* 0x000fe2000f8e00ff */
[----:B------:R-:W-:-:S02]  /*3e80*/  ULOP3.LUT UR4, UR11, 0x1090, URZ, 0xfc, !UPT ;  /* 0x000010900b047892 */ /* 0x000fc4000f8efcff */
[----:B------:R-:W-:Y:S02]  /*3e90*/  ULOP3.LUT UR10, UR10, 0x6000, URZ, 0xc0, !UPT ;  /* 0x000060000a0a7892 */ /* 0x000fe4000f8ec0ff */
[----:B------:R-:W-:Y:S01]  /*3ea0*/  ULOP3.LUT UR9, UR9, 0x6000, URZ, 0xc0, !UPT ;  /* 0x0000600009097892 */ /* 0x000fe2000f8ec0ff */
[----:B------:R-:W-:Y:S01]  /*3eb0*/  IMAD.U32 R16, RZ, RZ, UR5 ;  /* 0x00000005ff107e24 */ /* 0x000fe2000f8e00ff */
[----:B------:R-:W-:Y:S01]  /*3ec0*/  UIADD3 UR50, UPT, UPT, UR25, -0x3fffff7c, URZ ;  /* 0xc000008419327890 */ /* 0x000fe2000fffe0ff */
[----:B------:R-:W-:Y:S01]  /*3ed0*/  MOV R15, UR4 ;  /* 0x00000004000f7c02 */ /* 0x000fe20008000f00 */
[----:B------:R-:W-:Y:S02]  /*3ee0*/  ULOP3.LUT UR5, UR10, 0x1090, URZ, 0xfc, !UPT ;  /* 0x000010900a057892 */ /* 0x000fe4000f8efcff */
[----:B------:R-:W-:Y:S02]  /*3ef0*/  ULOP3.LUT UR4, UR9, 0x1090, URZ, 0xfc, !UPT ;  /* 0x0000109009047892 */ /* 0x000fe4000f8efcff */
[----:B------:R-:W-:-:S02]  /*3f00*/  USHF.R.U32.HI UR8, URZ, 0x11, UR50 ;  /* 0x00000011ff087899 */ /* 0x000fc40008011632 */
[----:B------:R-:W-:Y:S02]  /*3f10*/  IMAD.U32 R14, RZ, RZ, UR5 ;  /* 0x00000005ff0e7e24 */ /* 0x000fe4000f8e00ff */
[----:B------:R-:W-:Y:S01]  /*3f20*/  ULOP3.LUT UR8, UR8, 0x6000, URZ, 0xc0, !UPT ;  /* 0x0000600008087892 */ /* 0x000fe2000f8ec0ff */
[----:B------:R-:W-:-:S03]  /*3f30*/  IMAD.U32 R13, RZ, RZ, UR4 ;  /* 0x00000004ff0d7e24 */ /* 0x000fc6000f8e00ff */
[----:B-12---:R-:W-:-:S12]  /*3f40*/  ULOP3.LUT UR77, UR8, 0x1090, URZ, 0xfc, !UPT ;  /* 0x00001090084d7892 */ /* 0x006fd8000f8efcff */
.L_x_80:
[C---:B------:R-:W-:Y:S02]  /*3f50*/  LEA R8, R11.reuse, UR29, 0x3 ;  /* 0x0000001d0b087c11 */ /* 0x040fe4000f8e18ff */
[----:B------:R-:W-:Y:S02]  /*3f60*/  SHF.L.U32 R3, R10, 0x1f, RZ ;  /* 0x0000001f0a037819 */ /* 0x000fe400000006ff */
[----:B------:R-:W-:Y:S02]  /*3f70*/  LEA R5, R11, UR29, 0x4 ;  /* 0x0000001d0b057c11 */ /* 0x000fe4000f8e20ff */
[----:B------:R-:W1:Y:S02]  /*3f80*/  SYNCS.PHASECHK.TRANS64.TRYWAIT P0, [R8+URZ+0x80], R3 ;  /* 0x00008003080075a7 */ /* 0x000e6400080011ff */
[----:B-1-34-:R-:W-:Y:S05]  /*3f90*/  @!P0 BRA `(.L_x_71) ;  /* 0x0000005800588947 */ /* 0x01afea0003800000 */
.L_x_155:
[----:B------:R-:W2:Y:S01]  /*3fa0*/  LDS.128 R4, [R5+0xf0] ;  /* 0x0000f00005047984 */ /* 0x000ea20000000c00 */
[----:B------:R-:W-:Y:S01]  /*3fb0*/  @!PT LDS RZ, [RZ] ;  /* 0x00000000fffff984 */ /* 0x000fe20000000800 */
[----:B------:R-:W-:Y:S01]  /*3fc0*/  @!PT LDS RZ, [RZ] ;  /* 0x00000000fffff984 */ /* 0x000fe20000000800 */
[----:B------:R-:W-:Y:S01]  /*3fd0*/  @!PT LDS RZ, [RZ] ;  /* 0x00000000fffff984 */ /* 0x000fe20000000800 */
[----:B------:R-:W-:Y:S01]  /*3fe0*/  @!PT LDS RZ, [RZ] ;  /* 0x00000000fffff984 */ /* 0x000fe20000000800 */
[----:B------:R3:W-:Y:S06]  /*3ff0*/  MEMBAR.ALL.CTA ;  /* 0x0000000000007992 */ /* 0x0007ec0000008000 */
[----:B---3--:R-:W3:Y:S01]  /*4000*/  FENCE.VIEW.ASYNC.S ;  /* 0x00000000000073c6 */ /* 0x008ee20000000000 */
[----:B--2---:R-:W-:-:S13]  /*4010*/  LOP3.LUT P0, RZ, R6, 0x1, RZ, 0xc0, !PT ;  /* 0x0000000106ff7812 */ /* 0x004fda000780c0ff */
[----:B---3--:R-:W-:Y:S01]  /*4020*/  VOTEU.ANY UP2, P0 ;  /* 0x0000000000ff7886 */ /* 0x008fe20000040100 */
[----:B------:R-:W-:-:S13]  /*4030*/  PLOP3.LUT P0, PT, PT, PT, UP2, 0x80, 0x8 ;  /* 0x000000000008781c */ /* 0x000fda0003f0f028 */
[----:B-1----:R-:W-:Y:S02]  /*4040*/  @P0 MOV R3, R4 ;  /* 0x0000000400030202 */ /* 0x002fe40000000f00 */
[----:B------:R-:W-:Y:S02]  /*4050*/  @P0 LOP3.LUT R4, R5, 0xffff, RZ, 0xc0, !PT ;  /* 0x0000ffff05040812 */ /* 0x000fe400078ec0ff */
[----:B------:R-:W-:Y:S01]  /*4060*/  @P0 R2UR UR5, R3 ;  /* 0x00000000030502ca */ /* 0x000fe200000e0000 */
[----:B------:R-:W-:Y:S01]  /*4070*/  VIADD R3, R8, 0x90 ;  /* 0x0000009008037836 */ /* 0x000fe20000000000 */
[----:B------:R-:W-:-:S04]  /*4080*/  @P0 R2UR UR4, R4 ;  /* 0x00000000040402ca */ /* 0x000fc800000e0000 */
[----:B------:R-:W-:-:S04]  /*4090*/  PRMT R3, RZ, 0x654, R3 ;  /* 0x00000654ff037816 */ /* 0x000fc80000000003 */
[----:B------:R1:W-:Y:S03]  /*40a0*/  SYNCS.ARRIVE.TRANS64.RED.A1T0 RZ, [R3+URZ], RZ ;  /* 0x000000ff03ff79a7 */ /* 0x0003e600081004ff */
[----:B------:R-:W-:Y:S02]  /*40b0*/  @UP2 UMOV UR70, UR5 ;  /* 0x0000000500462c82 */ /* 0x000fe40008000000 */
[----:B------:R-:W-:Y:S01]  /*40c0*/  @UP2 UMOV UR69, UR4 ;  /* 0x0000000400452c82 */ /* 0x000fe20008000000 */
[----:B------:R-:W-:Y:S05]  /*40d0*/  BRA.U !UP5, `(.L_x_72) ;  /* 0x000000010dd07547 */ /* 0x000fea000b800000 */
[----:B------:R-:W2:Y:S01]  /*40e0*/  LDCU.128 UR12, c[0x0][0xf10] ;  /* 0x0001e200ff0c77ac */ /* 0x000ea20008000c00 */
[----:B------:R-:W3:Y:S01]  /*40f0*/  LDCU UR21, c[0x0][0xf20] ;  /* 0x0001e400ff1577ac */ /* 0x000ee20008000800 */
[----:B------:R-:W4:Y:S01]  /*4100*/  LDCU UR20, c[0x0][0xf0c] ;  /* 0x0001e180ff1477ac */ /* 0x000f220008000800 */
[----:B------:R-:W1:Y:S01]  /*4110*/  LDCU.64 UR8, c[0x0][0xf28] ;  /* 0x0001e500ff0877ac */ /* 0x000e620008000a00 */
[----:B--2---:R-:W-:Y:S02]  /*4120*/  UIMAD.WIDE.U32 UR6, UR73, UR15, URZ ;  /* 0x0000000f490672a5 */ /* 0x004fe4000f8e00ff */
[----:B------:R-:W-:Y:S02]  /*4130*/  UIMAD.WIDE.U32 UR4, UR74, UR12, URZ ;  /* 0x0000000c4a0472a5 */ /* 0x000fe4000f8e00ff */
[----:B------:R-:W-:Y:S02]  /*4140*/  UISETP.NE.AND UP0, UPT, UR14, 0x1, UPT ;  /* 0x000000010e00788c */ /* 0x000fe4000bf05270 */
[----:B------:R-:W-:Y:S01]  /*4150*/  UIMAD.WIDE.U32 UR18, UR69, UR15, URZ ;  /* 0x0000000f451272a5 */ /* 0x000fe2000f8e00ff */
[----:B------:R-:W-:-:S02]  /*4160*/  UMOV UR6, UR7 ;  /* 0x0000000700067c82 */ /* 0x000fc40008000000 */
[----:B------:R-:W-:Y:S01]  /*4170*/  UMOV UR4, UR5 ;  /* 0x0000000500047c82 */ /* 0x000fe20008000000 */
[----:B---3--:R-:W-:Y:S02]  /*4180*/  USHF.R.U32.HI UR6, URZ, UR21, UR6 ;  /* 0x00000015ff067299 */ /* 0x008fe40008011606 */
[----:B----4-:R-:W-:Y:S02]  /*4190*/  UISETP.NE.AND UP1, UPT, UR20, 0x1, UPT ;  /* 0x000000011400788c */ /* 0x010fe4000bf25270 */
[----:B------:R-:W-:Y:S02]  /*41a0*/  USHF.R.U32.HI UR4, URZ, UR13, UR4 ;  /* 0x0000000dff047299 */ /* 0x000fe40008011604 */
[----:B------:R-:W-:Y:S02]  /*41b0*/  USEL UR5, UR73, UR6, !UP0 ;  /* 0x0000000649057287 */ /* 0x000fe4000c000000 */
[----:B------:R-:W-:Y:S02]  /*41c0*/  USEL UR6, UR74, UR4, !UP1 ;  /* 0x000000044a067287 */ /* 0x000fe4000c800000 */
[----:B-1----:R-:W-:Y:S01]  /*41d0*/  UIMAD.WIDE.U32 UR10, UR5, UR8, URZ ;  /* 0x00000008050a72a5 */ /* 0x002fe2000f8e00ff */
[----:B------:R-:W-:Y:S01]  /*41e0*/  UMOV UR4, UR19 ;  /* 0x0000001300047c82 */ /* 0x000fe20008000000 */
[----:B------:R-:W-:-:S02]  /*41f0*/  UIMAD.WIDE.U32 UR16, UR70, UR12, URZ ;  /* 0x0000000c461072a5 */ /* 0x000fc4000f8e00ff */
[----:B------:R-:W-:-:S03]  /*4200*/  UIMAD.WIDE.U32 UR18, UR6, UR8, URZ ;  /* 0x00000008061272a5 */ /* 0x000fc6000f8e00ff */
[----:B------:R-:W-:Y:S01]  /*4210*/  UMOV UR10, UR11 ;  /* 0x0000000b000a7c82 */ /* 0x000fe20008000000 */
[----:B------:R-:W-:Y:S02]  /*4220*/  USHF.R.U32.HI UR4, URZ, UR21, UR4 ;  /* 0x00000015ff047299 */ /* 0x000fe40008011604 */
[----:B------:R-:W-:Y:S01]  /*4230*/  @UP4 USHF.R.U32.HI UR5, URZ, UR9, UR10 ;  /* 0x00000009ff054299 */ /* 0x000fe2000801160a */
[----:B------:R-:W-:Y:S01]  /*4240*/  UMOV UR16, UR17 ;  /* 0x0000001100107c82 */ /* 0x000fe20008000000 */
[----:B------:R-:W-:Y:S01]  /*4250*/  UMOV UR18, UR19 ;  /* 0x0000001300127c82 */ /* 0x000fe20008000000 */
[----:B------:R-:W-:Y:S02]  /*4260*/  USHF.R.U32.HI UR13, URZ, UR13, UR16 ;  /* 0x0000000dff0d7299 */ /* 0x000fe40008011610 */
[----:B------:R-:W-:Y:S02]  /*4270*/  USEL UR4, UR69, UR4, !UP0 ;  /* 0x0000000445047287 */ /* 0x000fe4000c000000 */
[----:B------:R-:W-:-:S02]  /*4280*/  @UP4 USHF.R.U32.HI UR6, URZ, UR9, UR18 ;  /* 0x00000009ff064299 */ /* 0x000fc40008011612 */
[----:B------:R-:W-:Y:S02]  /*4290*/  UIMAD UR7, UR39, UR5, URZ ;  /* 0x00000005270772a4 */ /* 0x000fe4000f8e02ff */
[----:B------:R-:W-:Y:S02]  /*42a0*/  USEL UR5, UR70, UR13, !UP1 ;  /* 0x0000000d46057287 */ /* 0x000fe4000c800000 */
[----:B------:R-:W-:Y:S02]  /*42b0*/  UIMAD UR12, UR39, UR6, URZ ;  /* 0x00000006270c72a4 */ /* 0x000fe4000f8e02ff */
[----:B------:R-:W-:Y:S02]  /*42c0*/  UISETP.GE.AND UP0, UPT, UR4, UR7, UPT ;  /* 0x000000070400728c */ /* 0x000fe4000bf06270 */
[----:B------:R-:W-:Y:S02]  /*42d0*/  UIMAD.WIDE.U32 UR10, UR4, UR8, URZ ;  /* 0x00000008040a72a5 */ /* 0x000fe4000f8e00ff */
[----:B------:R-:W-:-:S02]  /*42e0*/  UISETP.GE.OR UP0, UPT, UR5, UR12, UP0 ;  /* 0x0000000c0500728c */ /* 0x000fc40008706670 */
        /* <DEDUP_REMOVED lines=19> */
.L_x_72:
[----:B------:R-:W2:Y:S02]  /*4420*/  LDCU UR4, c[0x0][0xf30] ;  /* 0x0001e600ff0477ac */ /* 0x000ea40008000800 */
[----:B--2---:R-:W-:-:S09]  /*4430*/  UISETP.NE.AND UP0, UPT, UR4, 0x1, UPT ;  /* 0x000000010400788c */ /* 0x004fd2000bf05270 */
[----:B------:R-:W-:Y:S05]  /*4440*/  BRA.U UP0, `(.L_x_73) ;  /* 0x00000001003c7547 */ /* 0x000fea000b800000 */
[----:B------:R-:W2:Y:S01]  /*4450*/  LDCU.128 UR4, c[0x0][0xf10] ;  /* 0x0001e200ff0477ac */ /* 0x000ea20008000c00 */
[----:B------:R-:W3:Y:S01]  /*4460*/  LDCU UR12, c[0x0][0xf0c] ;  /* 0x0001e180ff0c77ac */ /* 0x000ee20008000800 */
[----:B------:R-:W4:Y:S01]  /*4470*/  LDCU UR13, c[0x0][0xf20] ;  /* 0x0001e400ff0d77ac */ /* 0x000f220008000800 */
[----:B--2---:R-:W-:Y:S02]  /*4480*/  UIMAD.WIDE.U32 UR10, UR70, UR4, URZ ;  /* 0x00000004460a72a5 */ /* 0x004fe4000f8e00ff */
[----:B------:R-:W-:Y:S02]  /*4490*/  UIMAD.WIDE.U32 UR8, UR69, UR7, URZ ;  /* 0x00000007450872a5 */ /* 0x000fe4000f8e00ff */
[----:B---3--:R-:W-:Y:S02]  /*44a0*/  UISETP.NE.AND UP0, UPT, UR12, 0x1, UPT ;  /* 0x000000010c00788c */ /* 0x008fe4000bf05270 */
[----:B------:R-:W-:Y:S01]  /*44b0*/  UISETP.NE.AND UP1, UPT, UR6, 0x1, UPT ;  /* 0x000000010600788c */ /* 0x000fe2000bf25270 */
[----:B------:R-:W-:-:S02]  /*44c0*/  UMOV UR10, UR11 ;  /* 0x0000000b000a7c82 */ /* 0x000fc40008000000 */
[----:B------:R-:W-:Y:S01]  /*44d0*/  UMOV UR4, UR9 ;  /* 0x0000000900047c82 */ /* 0x000fe20008000000 */
[----:B------:R-:W-:Y:S02]  /*44e0*/  USHF.R.U32.HI UR5, URZ, UR5, UR10 ;  /* 0x00000005ff057299 */ /* 0x000fe4000801160a */
[----:B----4-:R-:W-:Y:S02]  /*44f0*/  USHF.R.U32.HI UR4, URZ, UR13, UR4 ;  /* 0x0000000dff047299 */ /* 0x010fe40008011604 */
[----:B------:R-:W-:Y:S02]  /*4500*/  USEL UR5, UR70, UR5, !UP0 ;  /* 0x0000000546057287 */ /* 0x000fe4000c000000 */
[----:B------:R-:W-:-:S04]  /*4510*/  USEL UR4, UR69, UR4, !UP1 ;  /* 0x0000000445047287 */ /* 0x000fc8000c800000 */
[----:B------:R-:W-:-:S04]  /*4520*/  UIADD3 UR4, UPT, UPT, UR5, -UR4, URZ ;  /* 0x8000000405047290 */ /* 0x000fc8000fffe0ff */
[----:B------:R-:W-:-:S12]  /*4530*/  UIMAD UR69, UR4, UR6, UR69 ;  /* 0x00000006044572a4 */ /* 0x000fd8000f8e0245 */
.L_x_73:
[----:B------:R-:W-:Y:S01]  /*4540*/  IADD3 R11, PT, PT, R11, 0x1, RZ ;  /* 0x000000010b0b7810 */ /* 0x000fe20007ffe0ff */
[----:B------:R-:W-:Y:S06]  /*4550*/  BRA.U UP3, `(.L_x_74) ;  /* 0x0000000903647547 */ /* 0x000fec000b800000 */
[----:B------:R-:W2:Y:S01]  /*4560*/  LDCU UR4, c[0x0][0x38c] ;  /* 0x00007180ff0477ac */ /* 0x000ea20008000800 */
[----:B------:R-:W-:Y:S02]  /*4570*/  PLOP3.LUT P1, PT, PT, PT, PT, 0x80, 0x8 ;  /* 0x000000000008781c */ /* 0x000fe40003f2f070 */
[----:B------:R-:W-:Y:S01]  /*4580*/  SHF.L.U32 R4, R12, 0x1f, RZ ;  /* 0x0000001f0c047819 */ /* 0x000fe200000006ff */
[----:B------:R-:W-:Y:S01]  /*4590*/  ULEA UR71, UR72, UR29, 0x3 ;  /* 0x0000001d48477291 */ /* 0x000fe2000f8e18ff */
[----:B------:R-:W-:Y:S01]  /*45a0*/  R2UR UR5, R21 ;  /* 0x00000000150572ca */ /* 0x000fe200000e0000 */
[----:B------:R-:W-:Y:S02]  /*45b0*/  ULEA UR24, UR72, UR25, 0x6 ;  /* 0x0000001948187291 */ /* 0x000fe4000f8e30ff */
[----:B--2---:R-:W-:-:S06]  /*45c0*/  UISETP.GE.AND UP0, UPT, UR4, 0x1, UPT ;  /* 0x000000010400788c */ /* 0x004fcc000bf06270 */
[----:B------:R-:W-:-:S05]  /*45d0*/  PLOP3.LUT P0, PT, PT, PT, UP0, 0x80, 0x8 ;  /* 0x000000000008781c */ /* 0x000fca0003f0f008 */
[----:B------:R-:W-:-:S08]  /*45e0*/  @UP0 ULEA UR4, UR27, UR29, 0x3 ;  /* 0x0000001d1b040291 */ /* 0x000fd0000f8e18ff */
[----:B-1----:R-:W-:-:S04]  /*45f0*/  @P0 SHF.L.U32 R3, R9, 0x1f, RZ ;  /* 0x0000001f09030819 */ /* 0x002fc800000006ff */
[----:B------:R1:W2:Y:S01]  /*4600*/  @P0 SYNCS.PHASECHK.TRANS64.TRYWAIT P1, [UR4], R3 ;  /* 0x00000003ff0005a7 */ /* 0x0002a20008021104 */
[----:B------:R-:W-:-:S04]  /*4610*/  ULEA.HI UR4, UR28, UR28, URZ, 0x1 ;  /* 0x0000001c1c047291 */ /* 0x000fc8000f8f08ff */
[----:B------:R-:W-:-:S04]  /*4620*/  ULOP3.LUT UR4, UR4, 0x7ffffffe, URZ, 0xc0, !UPT ;  /* 0x7ffffffe04047892 */ /* 0x000fc8000f8ec0ff */
[----:B------:R-:W-:-:S04]  /*4630*/  UIADD3 UR4, UPT, UPT, -UR4, UR28, URZ ;  /* 0x0000001c04047290 */ /* 0x000fc8000fffe1ff */
[----:B------:R-:W-:Y:S01]  /*4640*/  ULEA UR49, UR4, UR5, 0x1 ;  /* 0x0000000504317291 */ /* 0x000fe2000f8e08ff */
[----:B------:R-:W3:Y:S02]  /*4650*/  SYNCS.PHASECHK.TRANS64.TRYWAIT P0, [UR71+0xb0], R4 ;  /* 0x0000b004ff0075a7 */ /* 0x000ee40008001147 */
[----:B-123--:R-:W-:Y:S09]  /*4660*/  @!P0 BRA `(.L_x_75) ;  /* 0x0000005000b88947 */ /* 0x00eff20003800000 */
.L_x_157:
[----:B------:R-:W-:Y:S01]  /*4670*/  UMOV UR38, UR26 ;  /* 0x0000001a00267c82 */ /* 0x000fe20008000000 */
[----:B------:R-:W-:Y:S05]  /*4680*/  BRA.U !UP0, `(.L_x_76) ;  /* 0x0000000908087547 */ /* 0x000fea000b800000 */
[----:B------:R-:W-:Y:S01]  /*4690*/  UIADD3 UR61, UPT, UPT, UR49, 0x40000000, URZ ;  /* 0x40000000313d7890 */ /* 0x000fe2000fffe0ff */
[----:B------:R-:W-:Y:S01]  /*46a0*/  R2UR UR4, R20 ;  /* 0x00000000140472ca */ /* 0x000fe200000e0000 */
[----:B------:R-:W-:Y:S01]  /*46b0*/  ULOP3.LUT UR59, UR49, 0x80000000, URZ, 0x3c, !UPT ;  /* 0x80000000313b7892 */ /* 0x000fe2000f8e3cff */
[----:B------:R-:W-:Y:S01]  /*46c0*/  R2UR UR20, R19 ;  /* 0x00000000131472ca */ /* 0x000fe200000e0000 */
[----:B------:R-:W-:Y:S01]  /*46d0*/  USHF.R.U32.HI UR5, URZ, 0x1a, UR49 ;  /* 0x0000001aff057899 */ /* 0x000fe20008011631 */
[----:B------:R-:W-:Y:S01]  /*46e0*/  R2UR UR19, R18 ;  /* 0x00000000121372ca */ /* 0x000fe200000e0000 */
[----:B------:R-:W-:Y:S01]  /*46f0*/  UIADD3 UR57, UPT, UPT, UR49, -0x40000000, URZ ;  /* 0xc000000031397890 */ /* 0x000fe2000fffe0ff */
[----:B------:R-:W-:Y:S01]  /*4700*/  R2UR UR18, R17 ;  /* 0x00000000111272ca */ /* 0x000fe200000e0000 */
[----:B------:R-:W-:Y:S01]  /*4710*/  UIADD3 UR63, UPT, UPT, UR49, 0x4, URZ ;  /* 0x00000004313f7890 */ /* 0x000fe2000fffe0ff */
[----:B------:R-:W-:Y:S01]  /*4720*/  R2UR UR17, R16 ;  /* 0x00000000101172ca */ /* 0x000fe200000e0000 */
[----:B------:R-:W-:Y:S01]  /*4730*/  UIADD3 UR55, UPT, UPT, UR49, 0x40000004, URZ ;  /* 0x4000000431377890 */ /* 0x000fe2000fffe0ff */
[----:B------:R-:W-:Y:S01]  /*4740*/  R2UR UR16, R15 ;  /* 0x000000000f1072ca */ /* 0x000fe200000e0000 */
[----:B------:R-:W-:Y:S01]  /*4750*/  UIADD3 UR53, UPT, UPT, UR49, -0x7ffffffc, URZ ;  /* 0x8000000431357890 */ /* 0x000fe2000fffe0ff */
[----:B------:R-:W-:Y:S01]  /*4760*/  R2UR UR15, R14 ;  /* 0x000000000e0f72ca */ /* 0x000fe200000e0000 */
[----:B------:R-:W-:Y:S01]  /*4770*/  UIADD3 UR51, UPT, UPT, UR49, -0x3ffffffc, URZ ;  /* 0xc000000431337890 */ /* 0x000fe2000fffe0ff */
[----:B------:R-:W-:Y:S01]  /*4780*/  R2UR UR14, R13 ;  /* 0x000000000d0e72ca */ /* 0x000fe200000e0000 */
[----:B------:R-:W-:-:S02]  /*4790*/  USHF.R.U32.HI UR7, URZ, 0x1a, UR61 ;  /* 0x0000001aff077899 */ /* 0x000fc4000801163d */
[----:B------:R-:W-:Y:S02]  /*47a0*/  USHF.R.U32.HI UR6, URZ, 0x1a, UR59 ;  /* 0x0000001aff067899 */ /* 0x000fe4000801163b */
[----:B------:R-:W-:Y:S02]  /*47b0*/  ULOP3.LUT UR8, UR5, 0x30, URZ, 0xc0, !UPT ;  /* 0x0000003005087892 */ /* 0x000fe4000f8ec0ff */
[----:B------:R-:W-:Y:S02]  /*47c0*/  USHF.R.U32.HI UR5, URZ, 0x1a, UR57 ;  /* 0x0000001aff057899 */ /* 0x000fe40008011639 */
[----:B------:R-:W-:Y:S02]  /*47d0*/  USHF.R.U32.HI UR10, URZ, 0x1a, UR63 ;  /* 0x0000001aff0a7899 */ /* 0x000fe4000801163f */
[----:B------:R-:W-:Y:S02]  /*47e0*/  USHF.R.U32.HI UR11, URZ, 0x1a, UR55 ;  /* 0x0000001aff0b7899 */ /* 0x000fe40008011637 */
[----:B------:R-:W-:-:S02]  /*47f0*/  USHF.R.U32.HI UR12, URZ, 0x1a, UR53 ;  /* 0x0000001aff0c7899 */ /* 0x000fc40008011635 */
[----:B------:R-:W-:Y:S02]  /*4800*/  USHF.R.U32.HI UR13, URZ, 0x1a, UR51 ;  /* 0x0000001aff0d7899 */ /* 0x000fe40008011633 */
[----:B------:R-:W-:Y:S02]  /*4810*/  ULOP3.LUT UR44, UR7, 0x30, URZ, 0xc0, !UPT ;  /* 0x00000030072c7892 */ /* 0x000fe4000f8ec0ff */
[----:B------:R-:W-:Y:S02]  /*4820*/  ULOP3.LUT UR42, UR6, 0x30, URZ, 0xc0, !UPT ;  /* 0x00000030062a7892 */ /* 0x000fe4000f8ec0ff */
[----:B------:R-:W-:Y:S02]  /*4830*/  ULOP3.LUT UR46, UR8, 0x480, URZ, 0xfc, !UPT ;  /* 0x00000480082e7892 */ /* 0x000fe4000f8efcff */
[----:B------:R-:W-:Y:S02]  /*4840*/  ULOP3.LUT UR8, UR5, 0x30, URZ, 0xc0, !UPT ;  /* 0x0000003005087892 */ /* 0x000fe4000f8ec0ff */
[----:B------:R-:W-:-:S02]  /*4850*/  ULOP3.LUT UR7, UR10, 0x30, URZ, 0xc0, !UPT ;  /* 0x000000300a077892 */ /* 0x000fc4000f8ec0ff */
[----:B------:R-:W-:Y:S02]  /*4860*/  ULOP3.LUT UR6, UR11, 0x30, URZ, 0xc0, !UPT ;  /* 0x000000300b067892 */ /* 0x000fe4000f8ec0ff */
        /* <DEDUP_REMOVED lines=9> */
[----:B------:R-:W-:Y:S02]  /*4900*/  UIADD3 UR38, UPT, UPT, UR4, UR26, URZ ;  /* 0x0000001a04267290 */ /* 0x000fe4000fffe0ff */
[----:B------:R-:W-:-:S02]  /*4910*/  UPRMT UR47, UR46, 0x5410, UR20 ;  /* 0x000054102e2f7896 */ /* 0x000fc40008000014 */
[----:B------:R-:W-:Y:S02]  /*4920*/  UPRMT UR45, UR44, 0x5410, UR19 ;  /* 0x000054102c2d7896 */ /* 0x000fe40008000013 */
[----:B------:R-:W-:Y:S01]  /*4930*/  UPRMT UR43, UR42, 0x5410, UR18 ;  /* 0x000054102a2b7896 */ /* 0x000fe20008000012 */
[----:B------:R-:W-:Y:S01]  /*4940*/  UMOV UR9, URZ ;  /* 0x000000ff00097c82 */ /* 0x000fe20008000000 */
[----:B------:R-:W-:Y:S01]  /*4950*/  UMOV UR28, UR75 ;  /* 0x0000004b001c7c82 */ /* 0x000fe20008000000 */
[----:B------:R-:W-:Y:S01]  /*4960*/  UMOV UR4, UR27 ;  /* 0x0000001b00047c82 */ /* 0x000fe20008000000 */
[----:B------:R-:W-:Y:S02]  /*4970*/  UPRMT UR41, UR8, 0x5410, UR17 ;  /* 0x0000541008297896 */ /* 0x000fe40008000011 */
[----:B------:R-:W-:Y:S02]  /*4980*/  UPRMT UR37, UR7, 0x5410, UR16 ;  /* 0x0000541007257896 */ /* 0x000fe40008000010 */
[----:B------:R-:W-:-:S02]  /*4990*/  UPRMT UR35, UR6, 0x5410, UR15 ;  /* 0x0000541006237896 */ /* 0x000fc4000800000f */
[----:B------:R-:W-:Y:S02]  /*49a0*/  UPRMT UR33, UR5, 0x5410, UR14 ;  /* 0x0000541005217896 */ /* 0x000fe4000800000e */
[----:B------:R-:W-:Y:S01]  /*49b0*/  UPRMT UR31, UR10, 0x5410, UR77 ;  /* 0x000054100a1f7896 */ /* 0x000fe2000800004d */
[----:B------:R-:W-:Y:S01]  /*49c0*/  UMOV UR46, URZ ;  /* 0x000000ff002e7c82 */ /* 0x000fe20008000000 */
[----:B------:R-:W-:Y:S01]  /*49d0*/  UMOV UR44, URZ ;  /* 0x000000ff002c7c82 */ /* 0x000fe20008000000 */
[----:B------:R-:W-:Y:S01]  /*49e0*/  UMOV UR42, URZ ;  /* 0x000000ff002a7c82 */ /* 0x000fe20008000000 */
[----:B------:R-:W-:Y:S01]  /*49f0*/  UMOV UR40, URZ ;  /* 0x000000ff00287c82 */ /* 0x000fe20008000000 */
[----:B------:R-:W-:Y:S01]  /*4a00*/  UMOV UR36, URZ ;  /* 0x000000ff00247c82 */ /* 0x000fe20008000000 */
[----:B------:R-:W-:Y:S01]  /*4a10*/  UMOV UR34, URZ ;  /* 0x000000ff00227c82 */ /* 0x000fe20008000000 */
[----:B------:R-:W-:Y:S01]  /*4a20*/  UMOV UR32, URZ ;  /* 0x000000ff00207c82 */ /* 0x000fe20008000000 */
[----:B------:R-:W-:-:S05]  /*4a30*/  UMOV UR30, URZ ;  /* 0x000000ff001e7c82 */ /* 0x000fca0008000000 */
.L_x_79:
[----:B------:R-:W-:Y:S01]  /*4a40*/  ULEA UR15, UR4, UR29, 0x3 ;  /* 0x0000001d040f7291 */ /* 0x000fe2000f8e18ff */
[----:B---34-:R-:W-:Y:S11]  /*4a50*/  @P1 BRA `(.L_x_77) ;  /* 0x00000000000c1947 */ /* 0x018ff60003800000 */
[----:B-1----:R-:W-:Y:S04]  /*4a60*/  SHF.L.U32 R4, R9, 0x1f, RZ ;  /* 0x0000001f09047819 */ /* 0x002fe800000006ff */
[----:B------:R-:W1:Y:S02]  /*4a70*/  SYNCS.PHASECHK.TRANS64.TRYWAIT P0, [UR15], R4 ;  /* 0x00000004ff0075a7 */ /* 0x000e64000800110f */
[----:B-1----:R-:W-:Y:S05]  /*4a80*/  @!P0 BRA `(.L_x_78) ;  /* 0x0000004c00c88947 */ /* 0x002fea0003800000 */
.L_x_77:
[----:B------:R-:W-:Y:S01]  /*4a90*/  UISETP.NE.AND UP0, UPT, UR28, 0x1, UPT ;  /* 0x000000011c00788c */ /* 0x000fe2000bf05270 */
[----:B------:R-:W-:Y:S01]  /*4aa0*/  PLOP3.LUT P1, PT, PT, PT, PT, 0x80, 0x8 ;  /* 0x000000000008781c */ /* 0x000fe20003f2f070 */
[----:B------:R-:W-:Y:S02]  /*4ab0*/  UIADD3 UR5, UPT, UPT, UR4, 0x1, URZ ;  /* 0x0000000104057890 */ /* 0x000fe4000fffe0ff */
[----:B------:R-:W-:Y:S02]  /*4ac0*/  ULEA UR8, UR4, UR67, 0x6 ;  /* 0x0000004304087291 */ /* 0x000fe4000f8e30ff */
[----:B------:R-:W-:Y:S01]  /*4ad0*/  UISETP.NE.AND UP1, UPT, UR5, 0x4, UPT ;  /* 0x000000040500788c */ /* 0x000fe2000bf25270 */
[----:B------:R-:W-:Y:S01]  /*4ae0*/  PLOP3.LUT P0, PT, PT, PT, UP0, 0x80, 0x8 ;  /* 0x000000000008781c */ /* 0x000fe20003f0f008 */
[----:B------:R-:W-:Y:S02]  /*4af0*/  ULEA UR12, UR4, UR68, 0x6 ;  /* 0x00000044040c7291 */ /* 0x000fe4000f8e30ff */
[----:B------:R-:W-:Y:S02]  /*4b00*/  USEL UR6, URZ, 0x1, UP1 ;  /* 0x00000001ff067887 */ /* 0x000fe40008800000 */
[----:B------:R-:W-:Y:S02]  /*4b10*/  USEL UR27, UR5, URZ, UP1 ;  /* 0x000000ff051b7287 */ /* 0x000fe40008800000 */
[----:B------:R-:W-:Y:S02]  /*4b20*/  ULEA UR18, UR4, UR66, 0x9 ;  /* 0x0000004204127291 */ /* 0x000fe4000f8e48ff */
[----:B------:R-:W-:Y:S01]  /*4b30*/  @UP0 ULEA UR5, UR27, UR29, 0x3 ;  /* 0x0000001d1b050291 */ /* 0x000fe2000f8e18ff */
[----:B------:R-:W-:Y:S01]  /*4b40*/  LOP3.LUT R9, R9, UR6, RZ, 0x3c, !PT ;  /* 0x0000000609097c12 */ /* 0x000fe2000f8e3cff */
[----:B------:R-:W-:Y:S02]  /*4b50*/  ULEA UR16, UR4, UR65, 0xb ;  /* 0x0000004104107291 */ /* 0x000fe4000f8e58ff */
[----:B------:R-:W-:Y:S01]  /*4b60*/  UIADD3 UR4, UPT, UPT, UR8, 0x20, URZ ;  /* 0x0000002008047890 */ /* 0x000fe2000fffe0ff */
[----:B-1----:R-:W-:Y:S01]  /*4b70*/  @P0 SHF.L.U32 R3, R9, 0x1f, RZ ;  /* 0x0000001f09030819 */ /* 0x002fe200000006ff */
[----:B------:R-:W-:Y:S02]  /*4b80*/  UIADD3 UR6, UPT, UPT, UR12, 0x20, URZ ;  /* 0x000000200c067890 */ /* 0x000fe4000fffe0ff */
[----:B------:R-:W-:Y:S01]  /*4b90*/  UISETP.NE.U32.AND UP0, UPT, UR9, URZ, UPT ;  /* 0x000000ff0900728c */ /* 0x000fe2000bf05070 */
[----:B------:R2:W3:Y:S01]  /*4ba0*/  @P0 SYNCS.PHASECHK.TRANS64.TRYWAIT P1, [UR5], R3 ;  /* 0x00000003ff0005a7 */ /* 0x0004e20008021105 */
[----:B------:R-:W-:Y:S02]  /*4bb0*/  UIADD3 UR10, UPT, UPT, UR18, 0x2, URZ ;  /* 0x00000002120a7890 */ /* 0x000fe4000fffe0ff */
[----:B------:R-:W-:Y:S02]  /*4bc0*/  UIADD3 UR22, UPT, UPT, UR18, 0x4, URZ ;  /* 0x0000000412167890 */ /* 0x000fe4000fffe0ff */
[----:B------:R-:W-:Y:S02]  /*4bd0*/  UIADD3 UR20, UPT, UPT, UR18, 0x100, URZ ;  /* 0x0000010012147890 */ /* 0x000fe4000fffe0ff */
[----:B------:R-:W-:Y:S02]  /*4be0*/  UIADD3 UR14, UPT, UPT, UR18, 0x102, URZ ;  /* 0x00000102120e7890 */ /* 0x000fe4000fffe0ff */
[----:B------:R-:W-:Y:S02]  /*4bf0*/  UIADD3 UR26, UPT, UPT, UR26, 0x1, URZ ;  /* 0x000000011a1a7890 */ /* 0x000fe4000fffe0ff */
[----:B------:R-:W-:Y:S01]  /*4c00*/  UIADD3 UR28, UPT, UPT, UR28, -0x1, URZ ;  /* 0xffffffff1c1c7890 */ /* 0x000fe2000fffe0ff */
[----:B------:R-:W-:Y:S01]  /*4c10*/  UMOV UR9, 0x4008 ;  /* 0x0000400800097882 */ /* 0x000fe20000000000 */
[----:B------:R-:W-:Y:S01]  /*4c20*/  UMOV UR5, 0x4008 ;  /* 0x0000400800057882 */ /* 0x000fe20000000000 */
[----:B------:R1:W-:Y:S01]  /*4c30*/  UTCCP.T.S.2CTA.4x32dp128bit tmem[UR25+0x80], gdesc[UR8] ;  /* 0x00008008190079e7 */ /* 0x0003e20009300000 */
[----:B------:R4:W-:Y:S01]  /*4c40*/  UTCCP.T.S.2CTA.4x32dp128bit tmem[UR25+0x84], gdesc[UR4] ;  /* 0x00008404190079e7 */ /* 0x0009e20009300000 */
[----:B------:R-:W-:Y:S01]  /*4c50*/  UMOV UR13, 0x4008 ;  /* 0x00004008000d7882 */ /* 0x000fe20000000000 */
[----:B------:R-:W-:Y:S01]  /*4c60*/  UMOV UR7, 0x4008 ;  /* 0x0000400800077882 */ /* 0x000fe20000000000 */
[----:B------:R2:W-:Y:S01]  /*4c70*/  UTCCP.T.S.2CTA.4x32dp128bit tmem[UR25+0x88], gdesc[UR12] ;  /* 0x0000880c190079e7 */ /* 0x0005e20009300000 */
[----:B------:R2:W-:Y:S01]  /*4c80*/  UTCCP.T.S.2CTA.4x32dp128bit tmem[UR25+0x8c], gdesc[UR6] ;  /* 0x00008c06190079e7 */ /* 0x0005e20009300000 */
[----:B------:R-:W-:Y:S01]  /*4c90*/  UMOV UR19, 0x40004040 ;  /* 0x4000404000137882 */ /* 0x000fe20000000000 */
[----:B------:R-:W-:Y:S01]  /*4ca0*/  UMOV UR17, 0x40004040 ;  /* 0x4000404000117882 */ /* 0x000fe20000000000 */
[----:B------:R-:W-:Y:S01]  /*4cb0*/  UMOV UR11, 0x40004040 ;  /* 0x40004040000b7882 */ /* 0x000fe20000000000 */
[----:B------:R2:W-:Y:S01]  /*4cc0*/  UTCQMMA.2CTA gdesc[UR16], gdesc[UR18], tmem[UR24], tmem[UR46], idesc[UR47], tmem[UR48], UP0 ;  /* 0x00302e1210007dea */ /* 0x0005e20008200318 */
[----:B------:R-:W-:Y:S01]  /*4cd0*/  UISETP.NE.AND UP0, UPT, UR26, UR38, UPT ;  /* 0x000000261a00728c */ /* 0x000fe2000bf05270 */
[----:B------:R-:W-:Y:S01]  /*4ce0*/  UMOV UR23, 0x40004040 ;  /* 0x4000404000177882 */ /* 0x000fe20000000000 */
[----:B------:R-:W-:Y:S01]  /*4cf0*/  UMOV UR21, 0x40004040 ;  /* 0x4000404000157882 */ /* 0x000fe20000000000 */
[----:B-1----:R-:W-:Y:S02]  /*4d00*/  UIADD3 UR8, UPT, UPT, UR16, 0x2, URZ ;  /* 0x0000000210087890 */ /* 0x002fe4000fffe0ff */
[----:B----4-:R-:W-:Y:S02]  /*4d10*/  UIADD3 UR4, UPT, UPT, UR16, 0x4, URZ ;  /* 0x0000000410047890 */ /* 0x010fe4000fffe0ff */
[----:B--2---:R-:W-:Y:S02]  /*4d20*/  UIADD3 UR12, UPT, UPT, UR18, 0x6, URZ ;  /* 0x00000006120c7890 */ /* 0x004fe4000fffe0ff */
[----:B------:R-:W-:Y:S01]  /*4d30*/  UIADD3 UR6, UPT, UPT, UR16, 0x6, URZ ;  /* 0x0000000610067890 */ /* 0x000fe2000fffe0ff */
[----:B------:R-:W-:Y:S01]  /*4d40*/  UMOV UR9, 0x40004040 ;  /* 0x4000404000097882 */ /* 0x000fe20000000000 */
[----:B------:R-:W-:Y:S01]  /*4d50*/  UMOV UR5, 0x40004040 ;  /* 0x4000404000057882 */ /* 0x000fe20000000000 */
[----:B------:R1:W-:Y:S01]  /*4d60*/  UTCQMMA.2CTA gdesc[UR8], gdesc[UR10], tmem[UR24], tmem[UR44], idesc[UR45], tmem[UR60], UPT ;  /* 0x003c2c0a08007dea */ /* 0x0003e2000ba00318 */
[----:B------:R-:W-:Y:S01]  /*4d70*/  UIADD3 UR17, UPT, UPT, UR15, 0x20, URZ ;  /* 0x000000200f117890 */ /* 0x000fe2000fffe0ff */
[----:B------:R2:W-:Y:S01]  /*4d80*/  UTCQMMA.2CTA gdesc[UR4], gdesc[UR22], tmem[UR24], tmem[UR42], idesc[UR43], tmem[UR58], UPT ;  /* 0x003a2a1604007dea */ /* 0x0005e2000ba00318 */
[----:B------:R-:W-:Y:S01]  /*4d90*/  UMOV UR13, 0x40004040 ;  /* 0x40004040000d7882 */ /* 0x000fe20000000000 */
[----:B------:R-:W-:Y:S01]  /*4da0*/  UMOV UR7, 0x40004040 ;  /* 0x4000404000077882 */ /* 0x000fe20000000000 */
[----:B------:R-:W-:Y:S01]  /*4db0*/  UMOV UR15, 0x40004040 ;  /* 0x40004040000f7882 */ /* 0x000fe20000000000 */
[----:B------:R4:W-:Y:S01]  /*4dc0*/  UTCQMMA.2CTA gdesc[UR6], gdesc[UR12], tmem[UR24], tmem[UR40], idesc[UR41], tmem[UR56], UPT ;  /* 0x0038280c06007dea */ /* 0x0009e2000ba00318 */
[----:B-1----:R-:W-:Y:S02]  /*4dd0*/  UIADD3 UR8, UPT, UPT, UR16, 0x400, URZ ;  /* 0x0000040010087890 */ /* 0x002fe4000fffe0ff */
[----:B--2---:R-:W-:Y:S02]  /*4de0*/  UIADD3 UR4, UPT, UPT, UR16, 0x402, URZ ;  /* 0x0000040210047890 */ /* 0x004fe4000fffe0ff */
[----:B------:R-:W-:Y:S02]  /*4df0*/  UIADD3 UR22, UPT, UPT, UR18, 0x104, URZ ;  /* 0x0000010412167890 */ /* 0x000fe4000fffe0ff */
[----:B----4-:R-:W-:Y:S02]  /*4e00*/  UIADD3 UR12, UPT, UPT, UR16, 0x404, URZ ;  /* 0x00000404100c7890 */ /* 0x010fe4000fffe0ff */
[----:B------:R-:W-:Y:S01]  /*4e10*/  UIADD3 UR10, UPT, UPT, UR18, 0x106, URZ ;  /* 0x00000106120a7890 */ /* 0x000fe2000fffe0ff */
[----:B------:R1:W-:Y:S01]  /*4e20*/  UTCQMMA.2CTA gdesc[UR8], gdesc[UR20], tmem[UR24], tmem[UR36], idesc[UR37], tmem[UR62], UPT ;  /* 0x003e241408007dea */ /* 0x0003e2000ba00318 */
[----:B------:R-:W-:Y:S01]  /*4e30*/  UIADD3 UR6, UPT, UPT, UR16, 0x406, URZ ;  /* 0x0000040610067890 */ /* 0x000fe2000fffe0ff */
[----:B------:R2:W-:Y:S04]  /*4e40*/  UTCQMMA.2CTA gdesc[UR4], gdesc[UR14], tmem[UR24], tmem[UR34], idesc[UR35], tmem[UR54], UPT ;  /* 0x0036220e04007dea */ /* 0x0005e8000ba00318 */
[----:B------:R4:W-:Y:S04]  /*4e50*/  UTCQMMA.2CTA gdesc[UR12], gdesc[UR22], tmem[UR24], tmem[UR32], idesc[UR33], tmem[UR52], UPT ;  /* 0x003420160c007dea */ /* 0x0009e8000ba00318 */
[----:B------:R4:W-:Y:S01]  /*4e60*/  UTCQMMA.2CTA gdesc[UR6], gdesc[UR10], tmem[UR24], tmem[UR30], idesc[UR31], tmem[UR50], UPT ;  /* 0x00321e0a06007dea */ /* 0x0009e2000ba00318 */
[----:B------:R4:W-:Y:S01]  /*4e70*/  UTCBAR.2CTA.MULTICAST [UR17], URZ, UR64 ;  /* 0x000000ff110073e9 */ /* 0x0009e20008200840 */
[----:B-1----:R-:W-:Y:S01]  /*4e80*/  UMOV UR9, 0x1 ;  /* 0x0000000100097882 */ /* 0x002fe20000000000 */
[----:B--2---:R-:W-:Y:S01]  /*4e90*/  UMOV UR4, UR27 ;  /* 0x0000001b00047c82 */ /* 0x004fe20008000000 */
[----:B------:R-:W-:Y:S05]  /*4ea0*/  BRA.U UP0, `(.L_x_79) ;  /* 0xfffffff900e47547 */ /* 0x000fea000b83ffff */
.L_x_76:
[----:B------:R-:W-:Y:S01]  /*4eb0*/  UIADD3 UR4, UPT, UPT, UR71, 0xa0, URZ ;  /* 0x000000a047047890 */ /* 0x000fe2000fffe0ff */
[----:B------:R-:W-:-:S08]  /*4ec0*/  UMOV UR26, UR38 ;  /* 0x00000026001a7c82 */ /* 0x000fd00008000000 */
[----:B------:R2:W-:Y:S01]  /*4ed0*/  UTCBAR.2CTA.MULTICAST [UR4], URZ, UR76 ;  /* 0x000000ff040073e9 */ /* 0x0005e2000820084c */
[----:B------:R-:W-:Y:S02]  /*4ee0*/  NOP ;  /* 0x0000000000007918 */ /* 0x000fe40000000000 */
.L_x_74:
[----:B------:R-:W-:Y:S01]  /*4ef0*/  R2UR UR5, R86 ;  /* 0x00000000560572ca */ /* 0x000fe200000e0000 */
[----:B--2---:R-:W-:Y:S01]  /*4f00*/  UIADD3 UR4, UPT, UPT, UR72, 0x1, URZ ;  /* 0x0000000148047890 */ /* 0x004fe2000fffe0ff */
[----:B------:R-:W-:-:S03]  /*4f10*/  ISETP.NE.AND P0, PT, R11, 0x2, PT ;  /* 0x000000020b00780c */ /* 0x000fc60003f05270 */
[----:B------:R-:W-:Y:S01]  /*4f20*/  UISETP.NE.AND UP0, UPT, UR4, 0x2, UPT ;  /* 0x000000020400788c */ /* 0x000fe2000bf05270 */
[----:B-1----:R-:W-:Y:S02]  /*4f30*/  SEL R3, RZ, 0x1, P0 ;  /* 0x00000001ff037807 */ /* 0x002fe40000000000 */
[----:B------:R-:W-:Y:S01]  /*4f40*/  SEL R11, R11, RZ, P0 ;  /* 0x000000ff0b0b7207 */ /* 0x000fe20000000000 */
[----:B------:R-:W-:Y:S01]  /*4f50*/  USEL UR72, UR4, URZ, UP0 ;  /* 0x000000ff04487287 */ /* 0x000fe20008000000 */
[----:B------:R-:W-:-:S03]  /*4f60*/  LOP3.LUT R10, R10, R3, RZ, 0x3c, !PT ;  /* 0x000000030a0a7212 */ /* 0x000fc600078e3cff */
[----:B------:R-:W-:Y:S02]  /*4f70*/  UIADD3 UR28, UPT, UPT, UR69, UR5, URZ ;  /* 0x00000005451c7290 */ /* 0x000fe4000fffe0ff */
[----:B------:R-:W-:-:S06]  /*4f80*/  USEL UR5, URZ, 0x1, UP0 ;  /* 0x00000001ff057887 */ /* 0x000fcc0008000000 */
[----:B------:R-:W-:Y:S01]  /*4f90*/  LOP3.LUT R12, R12, UR5, RZ, 0x3c, !PT ;  /* 0x000000050c0c7c12 */ /* 0x000fe2000f8e3cff */
[----:B------:R-:W-:Y:S06]  /*4fa0*/  BRA.U UP2, `(.L_x_80) ;  /* 0xffffffed02e87547 */ /* 0x000fec000b83ffff */
[----:B------:R-:W1:Y:S01]  /*4fb0*/  S2UR UR8, SR_CgaCtaId ;  /* 0x00000000000879c3 */ /* 0x000e620000008800 */
[----:B------:R-:W-:Y:S02]  /*4fc0*/  ELECT P0, URZ, PT ;  /* 0x0000000000ff782f */ /* 0x000fe40003800000 */
[----:B------:R-:W-:Y:S01]  /*4fd0*/  R2UR UR5, R2 ;  /* 0x00000000020572ca */ /* 0x000fe200000e0000 */
[----:B------:R-:W-:Y:S01]  /*4fe0*/  UMOV UR4, 0x40 ;  /* 0x0000004000047882 */ /* 0x000fe20000000000 */
[----:B------:R-:W-:-:S03]  /*4ff0*/  IMAD.MOV.U32 R2, RZ, RZ, 0x1 ;  /* 0x00000001ff027424 */ /* 0x000fc600078e00ff */
[----:B------:R-:W-:Y:S08]  /*5000*/  UVIRTCOUNT.DEALLOC.SMPOOL 0x80 ;  /* 0x000000800000784c */ /* 0x000ff00000000000 */
[----:B------:R-:W-:Y:S02]  /*5010*/  UISETP.NE.AND UP0, UPT, UR5, URZ, UPT ;  /* 0x000000ff0500728c */ /* 0x000fe4000bf05270 */
[----:B-1----:R-:W-:-:S09]  /*5020*/  ULEA UR8, UR8, UR4, 0x18 ;  /* 0x0000000408087291 */ /* 0x002fd2000f8ec0ff */
[----:B------:R1:W-:Y:S01]  /*5030*/  @P0 STS.U8 [UR8+0x1c], R2 ;  /* 0x00001c02ff000988 */ /* 0x0003e20008000008 */
[----:B------:R-:W-:Y:S05]  /*5040*/  BRA.U UP0, `(.L_x_81) ;  /* 0x0000000100587547 */ /* 0x000fea000b800000 */
[----:B------:R-:W-:Y:S01]  /*5050*/  UIADD3 UR5, UPT, UPT, UR29, 0xb0, URZ ;  /* 0x000000b01d057890 */ /* 0x000fe2000fffe0ff */
[----:B------:R-:W-:-:S03]  /*5060*/  SHF.L.U32 R3, R12, 0x1f, RZ ;  /* 0x0000001f0c037819 */ /* 0x000fc600000006ff */
[----:B------:R-:W-:-:S09]  /*5070*/  ULEA UR4, UR72, UR5, 0x3 ;  /* 0x0000000548047291 */ /* 0x000fd2000f8e18ff */
[----:B------:R-:W2:Y:S02]  /*5080*/  SYNCS.PHASECHK.TRANS64.TRYWAIT P0, [UR4], R3 ;  /* 0x00000003ff0075a7 */ /* 0x000ea40008001104 */
[----:B--2---:R-:W-:Y:S05]  /*5090*/  @!P0 BRA `(.L_x_82) ;  /* 0x00000048005c8947 */ /* 0x004fea0003800000 */
.L_x_160:
[----:B------:R-:W-:-:S04]  /*50a0*/  UIADD3 UR4, UPT, UPT, UR72, 0x1, URZ ;  /* 0x0000000148047890 */ /* 0x000fc8000fffe0ff */
[----:B------:R-:W-:-:S04]  /*50b0*/  UISETP.NE.AND UP1, UPT, UR4, 0x2, UPT ;  /* 0x000000020400788c */ /* 0x000fc8000bf25270 */
[----:B----4-:R-:W-:Y:S02]  /*50c0*/  USEL UR6, URZ, 0x1, UP1 ;  /* 0x00000001ff067887 */ /* 0x010fe40008800000 */
[----:B------:R-:W-:-:S04]  /*50d0*/  USEL UR4, UR4, URZ, UP1 ;  /* 0x000000ff04047287 */ /* 0x000fc80008800000 */
[----:B------:R-:W-:Y:S01]  /*50e0*/  ULEA UR4, UR4, UR5, 0x3 ;  /* 0x0000000504047291 */ /* 0x000fe2000f8e18ff */
[----:B-1----:R-:W-:-:S04]  /*50f0*/  LOP3.LUT R3, R12, UR6, RZ, 0x3c, !PT ;  /* 0x000000060c037c12 */ /* 0x002fc8000f8e3cff */
[----:B------:R-:W-:Y:S01]  /*5100*/  SHF.L.U32 R3, R3, 0x1f, RZ ;  /* 0x0000001f03037819 */ /* 0x000fe200000006ff */
[----:B------:R-:W-:-:S04]  /*5110*/  IMAD.U32 R2, RZ, RZ, UR4 ;  /* 0x00000004ff027e24 */ /* 0x000fc8000f8e00ff */
[----:B------:R1:W2:Y:S03]  /*5120*/  SYNCS.PHASECHK.TRANS64.TRYWAIT P0, [R2+URZ], R3 ;  /* 0x00000003020075a7 */ /* 0x0002a600080011ff */
[----:B--2---:R-:W-:Y:S05]  /*5130*/  @!P0 NANOSLEEP.SYNCS 0x989680 ;  /* 0x009896800000895d */ /* 0x004fea0003900000 */
[----:B------:R-:W2:Y:S02]  /*5140*/  @!P0 SYNCS.PHASECHK.TRANS64 P0, [R2+URZ], R3 ;  /* 0x00000003020085a7 */ /* 0x000ea400080010ff */
[----:B--2---:R-:W-:Y:S05]  /*5150*/  @P0 BRA `(.L_x_83) ;  /* 0x0000000000240947 */ /* 0x004fea0003800000 */
.L_x_84:
[----:B--2---:R2:W4:Y:S02]  /*5160*/  SYNCS.PHASECHK.TRANS64.TRYWAIT P0, [R2+URZ], R3 ;  /* 0x00000003020075a7 */ /* 0x00452400080011ff */
[----:B----4-:R-:W-:Y:S05]  /*5170*/  @!P0 NANOSLEEP.SYNCS 0x989680 ;  /* 0x009896800000895d */ /* 0x010fea0003900000 */
[----:B------:R-:W4:Y:S02]  /*5180*/  @!P0 SYNCS.PHASECHK.TRANS64 P0, [R2+URZ], R3 ;  /* 0x00000003020085a7 */ /* 0x000f2400080010ff */
[----:B----4-:R-:W-:Y:S05]  /*5190*/  @!P0 BRA `(.L_x_84) ;  /* 0xfffffffc00f08947 */ /* 0x010fea000383ffff */
[----:B------:R-:W-:Y:S05]  /*51a0*/  BRA `(.L_x_83) ;  /* 0x0000000000107947 */ /* 0x000fea0003800000 */
.L_x_81:
[----:B------:R-:W-:Y:S01]  /*51b0*/  R2UR UR5, R0 ;  /* 0x00000000000572ca */ /* 0x000fe200000e0000 */
[----:B------:R-:W-:-:S12]  /*51c0*/  UIADD3 UR4, UPT, UPT, UR29, 0xe0, URZ ;  /* 0x000000e01d047890 */ /* 0x000fd8000fffe0ff */
[----:B------:R-:W-:-:S09]  /*51d0*/  UPRMT UR4, UR5, 0x654, UR4 ;  /* 0x0000065405047896 */ /* 0x000fd20008000004 */
[----:B------:R-:W-:Y:S03]  /*51e0*/  SYNCS.ARRIVE.TRANS64.RED.A1T0 RZ, [UR4], RZ ;  /* 0x000000ffffff79a7 */ /* 0x000fe60008100404 */
.L_x_83:
[----:B-12---:R-:W-:Y:S01]  /*51f0*/  SHF.L.U32 R3, RZ, 0x1f, RZ ;  /* 0x0000001fff037819 */ /* 0x006fe200000006ff */
[----:B------:R-:W-:Y:S01]  /*5200*/  UIADD3 UR4, UPT, UPT, UR29, 0xe0, URZ ;  /* 0x000000e01d047890 */ /* 0x000fe2000fffe0ff */
[----:B------:R-:W-:Y:S02]  /*5210*/  PLOP3.LUT P0, PT, PT, PT, UP0, 0x80, 0x8 ;  /* 0x000000000008781c */ /* 0x000fe40003f0f008 */
[----:B---3--:R-:W1:Y:S02]  /*5220*/  SYNCS.PHASECHK.TRANS64.TRYWAIT P1, [UR29+0xe0], R3 ;  /* 0x0000e003ff0075a7 */ /* 0x008e64000802111d */
[----:B-1----:R-:W-:Y:S09]  /*5230*/  @!P1 BRA `(.L_x_85) ;  /* 0x00000048000c9947 */ /* 0x002ff20003800000 */
.L_x_162:
[----:B------:R-:W-:Y:S01]  /*5240*/  R2UR UR5, R0 ;  /* 0x00000000000572ca */ /* 0x000fe200000e0000 */
[----:B----4-:R-:W-:-:S12]  /*5250*/  UMOV UR6, 0x1 ;  /* 0x0000000100067882 */ /* 0x010fd80000000000 */
[----:B------:R-:W-:-:S03]  /*5260*/  @!UP0 UPRMT UR4, UR5, 0x654, UR4 ;  /* 0x0000065405048896 */ /* 0x000fc60008000004 */
[----:B------:R-:W-:-:S06]  /*5270*/  UMOV UR5, 0xffff ;  /* 0x0000ffff00057882 */ /* 0x000fcc0000000000 */
[----:B------:R-:W-:Y:S01]  /*5280*/  @!P0 SYNCS.ARRIVE.TRANS64.RED.A1T0 RZ, [UR4], RZ ;  /* 0x000000ffffff89a7 */ /* 0x000fe20008100404 */
[----:B------:R-:W-:Y:S01]  /*5290*/  NOP ;  /* 0x0000000000007918 */ /* 0x000fe20000000000 */
[----:B------:R-:W2:Y:S01]  /*52a0*/  LDS R0, [UR8+0x14] ;  /* 0x00001408ff007984 */ /* 0x000ea20008000800 */
[----:B------:R-:W-:-:S04]  /*52b0*/  ULOP3.LUT UR4, UR25, 0xffff, URZ, 0xc0, !UPT ;  /* 0x0000ffff19047892 */ /* 0x000fc8000f8ec0ff */
[----:B------:R-:W-:-:S04]  /*52c0*/  USHF.R.U32.HI UR4, URZ, 0x5, UR4 ;  /* 0x00000005ff047899 */ /* 0x000fc80008011604 */
[----:B------:R-:W-:Y:S02]  /*52d0*/  USHF.L.U32 UR5, UR5, UR4, URZ ;  /* 0x0000000405057299 */ /* 0x000fe400080006ff */
[----:B------:R-:W-:-:S04]  /*52e0*/  USHF.L.U32 UR4, UR6, UR4, URZ ;  /* 0x0000000406047299 */ /* 0x000fc800080006ff */
[----:B--2---:R-:W-:-:S04]  /*52f0*/  LOP3.LUT R0, R0, UR5, RZ, 0xc0, !PT ;  /* 0x0000000500007c12 */ /* 0x004fc8000f8ec0ff */
[----:B------:R-:W-:-:S13]  /*5300*/  ISETP.NE.AND P0, PT, R0, UR5, PT ;  /* 0x0000000500007c0c */ /* 0x000fda000bf05270 */
[----:B------:R-:W-:Y:S05]  /*5310*/  @P0 BRA `(.L_x_86) ;  /* 0x0000000000580947 */ /* 0x000fea0003800000 */
[----:B------:R-:W2:Y:S02]  /*5320*/  LDS R0, [UR8+0x18] ;  /* 0x00001808ff007984 */ /* 0x000ea40008000800 */
[----:B--2---:R-:W-:-:S04]  /*5330*/  LOP3.LUT R0, R0, UR4, RZ, 0xc0, !PT ;  /* 0x0000000400007c12 */ /* 0x004fc8000f8ec0ff */
[----:B------:R-:W-:-:S13]  /*5340*/  ISETP.NE.AND P0, PT, R0, UR4, PT ;  /* 0x0000000400007c0c */ /* 0x000fda000bf05270 */
[----:B------:R-:W-:Y:S05]  /*5350*/  @P0 BRA `(.L_x_87) ;  /* 0x00000000003c0947 */ /* 0x000fea0003800000 */
[----:B-1----:R-:W1:Y:S01]  /*5360*/  S2R R2, SR_LANEID ;  /* 0x0000000000027919 */ /* 0x002e620000000000 */
[----:B------:R-:W-:Y:S01]  /*5370*/  ULOP3.LUT UR5, URZ, UR5, URZ, 0x33, !UPT ;  /* 0x00000005ff057292 */ /* 0x000fe2000f8e33ff */
[----:B------:R-:W-:Y:S01]  /*5380*/  LOP3.LUT R4, RZ, UR4, RZ, 0x33, !PT ;  /* 0x00000004ff047c12 */ /* 0x000fe2000f8e33ff */
[----:B------:R-:W-:Y:S02]  /*5390*/  VOTEU.ANY UR4, UPT, PT ;  /* 0x0000000000047886 */ /* 0x000fe400038e0100 */
[----:B------:R-:W-:Y:S01]  /*53a0*/  UFLO.U32 UR4, UR4 ;  /* 0x00000004000472bd */ /* 0x000fe200080e0000 */
[----:B------:R-:W2:Y:S01]  /*53b0*/  REDUX UR6, R4 ;  /* 0x00000000040673c4 */ /* 0x000ea20000000000 */
[----:B------:R-:W-:-:S06]  /*53c0*/  IMAD.U32 R0, RZ, RZ, UR5 ;  /* 0x00000005ff007e24 */ /* 0x000fcc000f8e00ff */
[----:B------:R3:W-:Y:S01]  /*53d0*/  UTCATOMSWS.AND URZ, UR5 ;  /* 0x0000000500ff79e3 */ /* 0x0007e20008000000 */
[----:B------:R-:W4:Y:S01]  /*53e0*/  REDUX UR7, R0 ;  /* 0x00000000000773c4 */ /* 0x000f220000000000 */
[----:B-1----:R-:W-:Y:S01]  /*53f0*/  ISETP.EQ.U32.AND P0, PT, R2, UR4, PT ;  /* 0x0000000402007c0c */ /* 0x002fe2000bf02070 */
[----:B--2---:R-:W-:Y:S01]  /*5400*/  IMAD.U32 R2, RZ, RZ, UR6 ;  /* 0x00000006ff027e24 */ /* 0x004fe2000f8e00ff */
[----:B----4-:R-:W-:-:S11]  /*5410*/  MOV R3, UR7 ;  /* 0x0000000700037c02 */ /* 0x010fd60008000f00 */
[----:B------:R3:W-:Y:S04]  /*5420*/  @P0 ATOMS.AND RZ, [UR8+0x14], R3 ;  /* 0x00001403ffff098c */ /* 0x0007e8000a800008 */
[----:B------:R3:W-:Y:S01]  /*5430*/  @P0 ATOMS.AND RZ, [UR8+0x18], R2 ;  /* 0x00001802ffff098c */ /* 0x0007e2000a800008 */
[----:B------:R-:W-:Y:S05]  /*5440*/  BRA `(.L_x_88) ;  /* 0x0000000000147947 */ /* 0x000fea0003800000 */
.L_x_87:
[----:B-1----:R-:W-:Y:S02]  /*5450*/  MOV R2, 0x5470 ;  /* 0x0000547000027802 */ /* 0x002fe40000000f00 */
[----:B-----5:R-:W-:Y:S05]  /*5460*/  CALL.REL.NOINC `($__internal_0_$__cuda_sm10x_tcgen05_guardrail_trap_col_being_dealloced_not_returned_by_alloc) ;  /* 0x0000004800747944 */ /* 0x020fea0003c00000 */
[----:B------:R-:W-:Y:S05]  /*5470*/  BRA `(.L_x_88) ;  /* 0x0000000000087947 */ /* 0x000fea0003800000 */
.L_x_86:
[----:B-1----:R-:W-:Y:S02]  /*5480*/  MOV R2, 0x54a0 ;  /* 0x000054a000027802 */ /* 0x002fe40000000f00 */
[----:B-----5:R-:W-:Y:S05]  /*5490*/  CALL.REL.NOINC `($__internal_2_$__cuda_sm10x_tcgen05_guardrail_trap_unallocated_columns_being_dealloced) ;  /* 0x0000004800807944 */ /* 0x020fea0003c00000 */
.L_x_88:
[----:B------:R-:W-:Y:S01]  /*54a0*/  NOP ;  /* 0x0000000000007918 */ /* 0x000fe20000000000 */
[----:B---3--:R-:W-:Y:S05]  /*54b0*/  EXIT ;  /* 0x000000000000794d */ /* 0x008fea0003800000 */
.L_x_59:
[----:B------:R-:W-:-:S09]  /*54c0*/  UISETP.NE.OR UP0, UPT, UR18, 0x3, !UP4 ;  /* 0x000000031200788c */ /* 0x000fd2000e705670 */
[----:B------:R-:W-:Y:S05]  /*54d0*/  BRA.U UP0, `(.L_x_89) ;  /* 0x0000001100207547 */ /* 0x000fea000b800000 */
[----:B------:R-:W1:Y:S01]  /*54e0*/  LDCU.64 UR4, c[0x0][0xc88] ;  /* 0x00019100ff0477ac */ /* 0x000e620008000a00 */
[----:B------:R-:W2:Y:S01]  /*54f0*/  LDC.64 R12, c[0x0][0x348] ;  /* 0x0000d200ff0c7b82 */ /* 0x000ea20000000a00 */
[----:B------:R-:W-:Y:S02]  /*5500*/  HFMA2 R9, -RZ, RZ, 0, 0 ;  /* 0x00000000ff097431 */ /* 0x000fe400000001ff */
[----:B------:R-:W-:Y:S01]  /*5510*/  IMAD.MOV.U32 R11, RZ, RZ, 0x1 ;  /* 0x00000001ff0b7424 */ /* 0x000fe200078e00ff */
[----:B------:R-:W3:Y:S01]  /*5520*/  LDCU UR36, c[0x0][0x370] ;  /* 0x00006e00ff2477ac */ /* 0x000ee20008000800 */
[----:B------:R-:W-:Y:S01]  /*5530*/  IMAD.MOV.U32 R10, RZ, RZ, RZ ;  /* 0x000000ffff0a7224 */ /* 0x000fe200078e00ff */
[----:B------:R-:W-:Y:S01]  /*5540*/  MOV R3, 0x2000 ;  /* 0x0000200000037802 */ /* 0x000fe20000000f00 */
[----:B------:R-:W3:Y:S01]  /*5550*/  LDCU.128 UR32, c[0x0][0xf10] ;  /* 0x0001e200ff2077ac */ /* 0x000ee20008000c00 */
[----:B------:R-:W4:Y:S01]  /*5560*/  LDCU UR29, c[0x0][0x374] ;  /* 0x00006e80ff1d77ac */ /* 0x000f220008000800 */
[----:B------:R-:W4:Y:S01]  /*5570*/  LDCU.64 UR30, c[0x0][0xc90] ;  /* 0x00019200ff1e77ac */ /* 0x000f220008000a00 */
[----:B-1----:R-:W-:Y:S01]  /*5580*/  UISETP.NE.U32.AND UP0, UPT, UR4, URZ, UPT ;  /* 0x000000ff0400728c */ /* 0x002fe2000bf05070 */
[----:B------:R-:W1:Y:S01]  /*5590*/  LDCU UR15, c[0x0][0xf0c] ;  /* 0x0001e180ff0f77ac */ /* 0x000e620008000800 */
[----:B------:R-:W2:Y:S01]  /*55a0*/  LDCU UR40, c[0x0][0xf20] ;  /* 0x0001e400ff2877ac */ /* 0x000ea20008000800 */
[----:B------:R-:W2:Y:S01]  /*55b0*/  LDCU UR4, c[0x0][0xf30] ;  /* 0x0001e600ff0477ac */ /* 0x000ea20008000800 */
[----:B---3--:R-:W-:-:S02]  /*55c0*/  UIMAD.WIDE.U32 UR6, UR36, UR32, URZ ;  /* 0x00000020240672a5 */ /* 0x008fc4000f8e00ff */
[----:B----4-:R-:W-:Y:S02]  /*55d0*/  UIMAD.WIDE.U32 UR8, UR29, UR35, URZ ;  /* 0x000000231d0872a5 */ /* 0x010fe4000f8e00ff */
[----:B------:R-:W-:Y:S02]  /*55e0*/  UISETP.NE.U32.AND UP6, UPT, UR30, URZ, UPT ;  /* 0x000000ff1e00728c */ /* 0x000fe4000bfc5070 */
[----:B------:R-:W-:Y:S01]  /*55f0*/  UISETP.NE.AND.EX UP5, UPT, UR5, URZ, UPT, UP0 ;  /* 0x000000ff0500728c */ /* 0x000fe2000bfa5300 */
[----:B------:R-:W-:Y:S01]  /*5600*/  UMOV UR24, 0x400 ;  /* 0x0000040000187882 */ /* 0x000fe20000000000 */
[----:B------:R-:W-:Y:S01]  /*5610*/  UISETP.NE.AND UP0, UPT, UR39, 0x1, UPT ;  /* 0x000000012700788c */ /* 0x000fe2000bf05270 */
[----:B------:R-:W-:Y:S01]  /*5620*/  UMOV UR6, UR7 ;  /* 0x0000000700067c82 */ /* 0x000fe20008000000 */
[----:B------:R-:W-:Y:S01]  /*5630*/  UMOV UR37, UR9 ;  /* 0x0000000900257c82 */ /* 0x000fe20008000000 */
[----:B-1----:R-:W-:Y:S01]  /*5640*/  UISETP.NE.AND UP0, UPT, UR15, 0x1, UPT ;  /* 0x000000010f00788c */ /* 0x002fe2000bf05270 */
[----:B------:R-:W-:Y:S01]  /*5650*/  UMOV UR25, URZ ;  /* 0x000000ff00197c82 */ /* 0x000fe20008000000 */
[----:B------:R-:W-:-:S02]  /*5660*/  UPLOP3.LUT UP4, UPT, UPT, UPT, UPT, 0x40, 0x4 ;  /* 0x000000000004789c */ /* 0x000fc40003f8e870 */
[----:B------:R-:W-:Y:S01]  /*5670*/  UISETP.GE.AND UP2, UPT, UR39, 0x1, UPT ;  /* 0x000000012700788c */ /* 0x000fe2000bf46270 */
[----:B------:R-:W1:Y:S01]  /*5680*/  LDCU.64 UR16, c[0x0][0xf28] ;  /* 0x0001e500ff1077ac */ /* 0x000e620008000a00 */
[----:B------:R-:W-:Y:S02]  /*5690*/  ULEA UR24, UR61, UR24, 0x18 ;  /* 0x000000183d187291 */ /* 0x000fe4000f8ec0ff */
[----:B------:R-:W-:Y:S02]  /*56a0*/  UISETP.NE.AND.EX UP6, UPT, UR31, URZ, UPT, UP6 ;  /* 0x000000ff1f00728c */ /* 0x000fe4000bfc5360 */
[----:B------:R-:W-:Y:S02]  /*56b0*/  USHF.R.U32.HI UR38, URZ, UR33, UR6 ;  /* 0x00000021ff267299 */ /* 0x000fe40008011606 */
[----:B--2---:R-:W-:Y:S02]  /*56c0*/  USHF.R.U32.HI UR37, URZ, UR40, UR37 ;  /* 0x00000028ff257299 */ /* 0x004fe40008011625 */
[----:B------:R-:W-:-:S02]  /*56d0*/  UISETP.NE.AND UP0, UPT, UR34, 0x1, UPT ;  /* 0x000000012200788c */ /* 0x000fc4000bf05270 */
[----:B------:R-:W-:-:S11]  /*56e0*/  UISETP.NE.AND UP3, UPT, UR4, 0x1, UPT ;  /* 0x000000010400788c */ /* 0x000fd6000bf65270 */
.L_x_98:
[C---:B------:R-:W-:Y:S02]  /*56f0*/  LEA R8, R10.reuse, UR24, 0x3 ;  /* 0x000000180a087c11 */ /* 0x040fe4000f8e18ff */
[----:B------:R-:W-:Y:S02]  /*5700*/  SHF.L.U32 R5, R9, 0x1f, RZ ;  /* 0x0000001f09057819 */ /* 0x000fe400000006ff */
[----:B------:R-:W-:Y:S02]  /*5710*/  LEA R6, R10, UR24, 0x4 ;  /* 0x000000180a067c11 */ /* 0x000fe4000f8e20ff */
[----:B--2---:R-:W2:Y:S02]  /*5720*/  SYNCS.PHASECHK.TRANS64.TRYWAIT P0, [R8+URZ+0x80], R5 ;  /* 0x00008005080075a7 */ /* 0x004ea400080011ff */
[----:B--2---:R-:W-:Y:S05]  /*5730*/  @!P0 BRA `(.L_x_90) ;  /* 0x0000004000e48947 */ /* 0x004fea0003800000 */
.L_x_163:
[----:B--2---:R-:W2:Y:S01]  /*5740*/  LDS.128 R4, [R6+0xf0] ;  /* 0x0000f00006047984 */ /* 0x004ea20000000c00 */
[----:B------:R-:W-:Y:S01]  /*5750*/  UISETP.GE.AND UP0, UPT, UR39, 0x1, UPT ;  /* 0x000000012700788c */ /* 0x000fe2000bf06270 */
[----:B------:R-:W-:Y:S01]  /*5760*/  @!PT LDS RZ, [RZ] ;  /* 0x00000000fffff984 */ /* 0x000fe20000000800 */
[----:B------:R-:W-:Y:S01]  /*5770*/  @!PT LDS RZ, [RZ] ;  /* 0x00000000fffff984 */ /* 0x000fe20000000800 */
[----:B------:R-:W-:Y:S01]  /*5780*/  @!PT LDS RZ, [RZ] ;  /* 0x00000000fffff984 */ /* 0x000fe20000000800 */
[----:B------:R-:W-:Y:S01]  /*5790*/  @!PT LDS RZ, [RZ] ;  /* 0x00000000fffff984 */ /* 0x000fe20000000800 */
[----:B------:R3:W-:Y:S06]  /*57a0*/  MEMBAR.ALL.CTA ;  /* 0x0000000000007992 */ /* 0x0007ec0000008000 */
[----:B---3--:R-:W3:Y:S01]  /*57b0*/  FENCE.VIEW.ASYNC.S ;  /* 0x00000000000073c6 */ /* 0x008ee20000000000 */
[----:B--2---:R-:W-:Y:S11]  /*57c0*/  LOP3.LUT P0, RZ, R6, 0x1, RZ, 0xc0, !PT ;  /* 0x0000000106ff7812 */ /* 0x004ff6000780c0ff */
[----:B------:R-:W-:Y:S02]  /*57d0*/  @!UPT UIADD3 URZ, UPT, UPT, URZ, URZ, URZ ;  /* 0x000000fffffff290 */ /* 0x000fe4000fffe0ff */
[----:B---3--:R-:W-:Y:S01]  /*57e0*/  VOTEU.ANY UP2, P0 ;  /* 0x0000000000ff7886 */ /* 0x008fe20000040100 */
[----:B------:R-:W-:Y:S11]  /*57f0*/  PLOP3.LUT P0, PT, PT, PT, UP2, 0x80, 0x8 ;  /* 0x000000000008781c */ /* 0x000ff60003f0f028 */
[----:B------:R-:W-:Y:S02]  /*5800*/  @!UPT UIADD3 URZ, UPT, UPT, URZ, URZ, URZ ;  /* 0x000000fffffff290 */ /* 0x000fe4000fffe0ff */
[----:B------:R-:W-:Y:S02]  /*5810*/  @P0 SHF.R.U32.HI R0, RZ, 0x10, R5 ;  /* 0x00000010ff000819 */ /* 0x000fe40000011605 */
[----:B------:R-:W-:Y:S02]  /*5820*/  @P0 MOV R2, R4 ;  /* 0x0000000400020202 */ /* 0x000fe40000000f00 */
[----:B------:R-:W-:Y:S01]  /*5830*/  @P0 R2UR UR4, R0 ;  /* 0x00000000000402ca */ /* 0x000fe200000e0000 */
[----:B------:R-:W-:Y:S01]  /*5840*/  VIADD R0, R8, 0x90 ;  /* 0x0000009008007836 */ /* 0x000fe20000000000 */
[----:B------:R-:W-:Y:S02]  /*5850*/  @P0 LOP3.LUT R4, R5, 0xffff, RZ, 0xc0, !PT ;  /* 0x0000ffff05040812 */ /* 0x000fe400078ec0ff */
[----:B------:R-:W-:Y:S02]  /*5860*/  @P0 R2UR UR6, R2 ;  /* 0x00000000020602ca */ /* 0x000fe400000e0000 */
[----:B------:R-:W-:Y:S02]  /*5870*/  PRMT R0, RZ, 0x654, R0 ;  /* 0x00000654ff007816 */ /* 0x000fe40000000000 */
[----:B------:R-:W-:Y:S02]  /*5880*/  @P0 R2UR UR5, R4 ;  /* 0x00000000040502ca */ /* 0x000fe400000e0000 */
[----:B------:R2:W-:Y:S03]  /*5890*/  SYNCS.ARRIVE.TRANS64.RED.A1T0 RZ, [R0+URZ], RZ ;  /* 0x000000ff00ff79a7 */ /* 0x0005e600081004ff */
[----:B------:R-:W-:Y:S04]  /*58a0*/  @UP2 UMOV UR27, UR4 ;  /* 0x00000004001b2c82 */ /* 0x000fe80008000000 */
[----:B------:R-:W-:Y:S04]  /*58b0*/  @UP2 UMOV UR14, UR6 ;  /* 0x00000006000e2c82 */ /* 0x000fe80008000000 */
[----:B------:R-:W-:Y:S01]  /*58c0*/  @UP2 UMOV UR13, UR5 ;  /* 0x00000005000d2c82 */ /* 0x000fe20008000000 */
[----:B------:R-:W-:Y:S05]  /*58d0*/  BRA.U !UP0, `(.L_x_91) ;  /* 0x0000000108c07547 */ /* 0x000fea000b800000 */
[----:B------:R-:W-:Y:S02]  /*58e0*/  UIMAD.WIDE.U32 UR8, UR13, UR35, URZ ;  /* 0x000000230d0872a5 */ /* 0x000fe4000f8e00ff */
[----:B------:R-:W-:Y:S02]  /*58f0*/  UP2UR UR12, UPR, URZ, 0x4 ;  /* 0x00000004ff0c7883 */ /* 0x000fe40008000000 */
[----:B------:R-:W-:Y:S02]  /*5900*/  UISETP.NE.AND UP2, UPT, UR34, 0x1, UPT ;  /* 0x000000012200788c */ /* 0x000fe4000bf45270 */
[----:B------:R-:W-:Y:S02]  /*5910*/  UIMAD.WIDE.U32 UR10, UR14, UR32, URZ ;  /* 0x000000200e0a72a5 */ /* 0x000fe4000f8e00ff */
[----:B------:R-:W-:Y:S02]  /*5920*/  USEL UR4, UR29, UR37, !UP2 ;  /* 0x000000251d047287 */ /* 0x000fe4000d000000 */
[----:B------:R-:W-:Y:S02]  /*5930*/  UISETP.NE.AND UP0, UPT, UR15, 0x1, UPT ;  /* 0x000000010f00788c */ /* 0x000fe4000bf05270 */
[----:B------:R-:W-:Y:S02]  /*5940*/  UP2UR UR22, UPR, URZ, 0x2 ;  /* 0x00000002ff167883 */ /* 0x000fe40008000000 */
[----:B------:R-:W-:Y:S02]  /*5950*/  UISETP.NE.AND UP1, UPT, UR39, 0x1, UPT ;  /* 0x000000012700788c */ /* 0x000fe4000bf25270 */
[----:B-1----:R-:W-:Y:S02]  /*5960*/  UIMAD.WIDE.U32 UR18, UR4, UR16, URZ ;  /* 0x00000010041272a5 */ /* 0x002fe4000f8e00ff */
[----:B------:R-:W-:Y:S01]  /*5970*/  USEL UR7, UR36, UR38, !UP0 ;  /* 0x0000002624077287 */ /* 0x000fe2000c000000 */
[----:B------:R-:W-:Y:S02]  /*5980*/  UMOV UR5, UR9 ;  /* 0x0000000900057c82 */ /* 0x000fe40008000000 */
[----:B------:R-:W-:Y:S02]  /*5990*/  USHF.R.U32.HI UR6, URZ, UR40, UR5 ;  /* 0x00000028ff067299 */ /* 0x000fe40008011605 */
[----:B------:R-:W-:Y:S02]  /*59a0*/  UIMAD.WIDE.U32 UR20, UR7, UR16, URZ ;  /* 0x00000010071472a5 */ /* 0x000fe4000f8e00ff */
[----:B------:R-:W-:Y:S02]  /*59b0*/  USEL UR6, UR13, UR6, !UP2 ;  /* 0x000000060d067287 */ /* 0x000fe4000d000000 */
[----:B------:R-:W-:Y:S01]  /*59c0*/  UISETP.NE.AND UP2, UPT, UR12, URZ, UPT ;  /* 0x000000ff0c00728c */ /* 0x000fe2000bf45270 */
[----:B------:R-:W-:Y:S01]  /*59d0*/  UMOV UR5, UR11 ;  /* 0x0000000b00057c82 */ /* 0x000fe20008000000 */
[----:B------:R-:W-:Y:S02]  /*59e0*/  UIMAD.WIDE.U32 UR10, UR6, UR16, URZ ;  /* 0x00000010060a72a5 */ /* 0x000fe4000f8e00ff */
[----:B------:R-:W-:Y:S03]  /*59f0*/  USHF.R.U32.HI UR8, URZ, UR33, UR5 ;  /* 0x00000021ff087299 */ /* 0x000fe60008011605 */
[----:B------:R-:W-:Y:S02]  /*5a00*/  UMOV UR5, UR19 ;  /* 0x0000001300057c82 */ /* 0x000fe40008000000 */
[----:B------:R-:W-:Y:S03]  /*5a10*/  @UP1 USHF.R.U32.HI UR4, URZ, UR17, UR5 ;  /* 0x00000011ff041299 */ /* 0x000fe60008011605 */
[----:B------:R-:W-:Y:S01]  /*5a20*/  UMOV UR5, UR21 ;  /* 0x0000001500057c82 */ /* 0x000fe20008000000 */
[----:B------:R-:W-:Y:S02]  /*5a30*/  UIMAD UR4, UR39, UR4, URZ ;  /* 0x00000004270472a4 */ /* 0x000fe4000f8e02ff */
[----:B------:R-:W-:Y:S02]  /*5a40*/  @UP1 USHF.R.U32.HI UR7, URZ, UR17, UR5 ;  /* 0x00000011ff071299 */ /* 0x000fe40008011605 */
[----:B------:R-:W-:Y:S02]  /*5a50*/  USEL UR5, UR14, UR8, !UP0 ;  /* 0x000000080e057287 */ /* 0x000fe4000c000000 */
[----:B------:R-:W-:Y:S02]  /*5a60*/  UIMAD UR8, UR39, UR7, URZ ;  /* 0x00000007270872a4 */ /* 0x000fe4000f8e02ff */
[----:B------:R-:W-:Y:S03]  /*5a70*/  UISETP.GE.AND UP0, UPT, UR6, UR4, UPT ;  /* 0x000000040600728c */ /* 0x000fe6000bf06270 */
[----:B------:R-:W-:Y:S01]  /*5a80*/  UMOV UR4, UR11 ;  /* 0x0000000b00047c82 */ /* 0x000fe20008000000 */
[----:B------:R-:W-:Y:S02]  /*5a90*/  UISETP.GE.OR UP0, UPT, UR5, UR8, UP0 ;  /* 0x000000080500728c */ /* 0x000fe40008706670 */
[----:B------:R-:W-:Y:S02]  /*5aa0*/  USHF.R.U32.HI UR4, URZ, UR17, UR4 ;  /* 0x00000011ff047299 */ /* 0x000fe40008011604 */
[----:B------:R-:W-:Y:S02]  /*5ab0*/  UIMAD.WIDE.U32 UR8, UR5, UR16, URZ ;  /* 0x00000010050872a5 */ /* 0x000fe4000f8e00ff */
[----:B------:R-:W-:Y:S04]  /*5ac0*/  USEL UR10, UR6, UR4, !UP1 ;  /* 0x00000004060a7287 */ /* 0x000fe8000c800000 */
[----:B------:R-:W-:Y:S01]  /*5ad0*/  UIADD3 UR11, UPT, UPT, -UR10, URZ, URZ ;  /* 0x000000ff0a0b7290 */ /* 0x000fe2000fffe1ff */
[----:B------:R-:W-:Y:S02]  /*5ae0*/  @!UP0 UMOV UR4, UR9 ;  /* 0x0000000900048c82 */ /* 0x000fe40008000000 */
[----:B------:R-:W-:Y:S02]  /*5af0*/  @!UP0 USHF.R.U32.HI UR4, URZ, UR17, UR4 ;  /* 0x00000011ff048299 */ /* 0x000fe40008011604 */
[----:B------:R-:W-:Y:S02]  /*5b00*/  UIMAD UR8, UR39, UR11, UR6 ;  /* 0x0000000b270872a4 */ /* 0x000fe4000f8e0206 */
[----:B------:R-:W-:Y:S02]  /*5b10*/  @!UP0 USEL UR4, UR5, UR4, !UP1 ;  /* 0x0000000405048287 */ /* 0x000fe4000c800000 */
[----:B------:R-:W-:Y:S02]  /*5b20*/  UISETP.NE.AND UP1, UPT, UR22, URZ, UPT ;  /* 0x000000ff1600728c */ /* 0x000fe4000bf25270 */
[----:B------:R-:W-:Y:S02]  /*5b30*/  @!UP0 UIMAD UR8, UR7, UR8, UR4 ;  /* 0x00000008070882a4 */ /* 0x000fe4000f8e0204 */
[----:B------:R-:W-:Y:S02]  /*5b40*/  @!UP0 UIADD3 UR9, UPT, UPT, UR10, -UR4, URZ ;  /* 0x800000040a098290 */ /* 0x000fe4000fffe0ff */
[----:B------:R-:W-:Y:S02]  /*5b50*/  UIADD3 UR4, UPT, UPT, -UR5, URZ, URZ ;  /* 0x000000ff05047290 */ /* 0x000fe4000fffe1ff */
[----:B------:R-:W-:Y:S02]  /*5b60*/  UIADD3 UR7, UPT, UPT, -UR6, URZ, URZ ;  /* 0x000000ff06077290 */ /* 0x000fe4000fffe1ff */
[----:B------:R-:W-:Y:S02]  /*5b70*/  @!UP0 UIMAD UR6, UR9, UR39, UR5 ;  /* 0x00000027090682a4 */ /* 0x000fe4000f8e0205 */
[----:B------:R-:W-:Y:S02]  /*5b80*/  UIMAD UR14, UR15, UR4, UR14 ;  /* 0x000000040f0e72a4 */ /* 0x000fe4000f8e020e */
[----:B------:R-:W-:Y:S01]  /*5b90*/  UIMAD UR13, UR34, UR7, UR13 ;  /* 0x00000007220d72a4 */ /* 0x000fe2000f8e020d */
[----:B------:R-:W-:Y:S02]  /*5ba0*/  @!UP0 UMOV UR5, UR8 ;  /* 0x0000000800058c82 */ /* 0x000fe40008000000 */
[----:B------:R-:W-:Y:S02]  /*5bb0*/  UIMAD UR14, UR5, UR15, UR14 ;  /* 0x0000000f050e72a4 */ /* 0x000fe4000f8e020e */
[----:B------:R-:W-:Y:S11]  /*5bc0*/  UIMAD UR13, UR6, UR34, UR13 ;  /* 0x00000022060d72a4 */ /* 0x000ff6000f8e020d */
[----:B------:R-:W-:Y:S01]  /*5bd0*/  @!UPT UIADD3 URZ, UPT, UPT, URZ, URZ, URZ ;  /* 0x000000fffffff290 */ /* 0x000fe2000fffe0ff */
.L_x_91:
[----:B------:R-:W3:Y:S01]  /*5be0*/  @!UP3 LDCU.128 UR20, c[0x0][0xf10] ;  /* 0x0001e200ff14b7ac */ /* 0x000ee20008000c00 */
[----:B------:R-:W-:Y:S04]  /*5bf0*/  ISETP.NE.U32.AND P0, PT, RZ, UR30, PT ;  /* 0x0000001eff007c0c */ /* 0x000fe8000bf05070 */
[----:B------:R-:W-:Y:S01]  /*5c00*/  ISETP.NE.AND.EX P0, PT, RZ, UR31, PT, P0 ;  /* 0x0000001fff007c0c */ /* 0x000fe2000bf05300 */
[----:B------:R-:W4:Y:S01]  /*5c10*/  @!UP3 LDCU UR5, c[0x0][0xf0c] ;  /* 0x0001e180ff05b7ac */ /* 0x000f220008000800 */
[----:B------:R-:W-:Y:S02]  /*5c20*/  USHF.L.U32 UR11, UR26, 0x7, URZ ;  /* 0x000000071a0b7899 */ /* 0x000fe400080006ff */
[----:B------:R-:W-:Y:S02]  /*5c30*/  USHF.L.U32 UR10, UR28, 0x6, URZ ;  /* 0x000000061c0a7899 */ /* 0x000fe400080006ff */
[----:B---3--:R-:W-:Y:S07]  /*5c40*/  UIMAD.WIDE.U32 UR6, UR14, UR20, URZ ;  /* 0x000000140e0672a5 */ /* 0x008fee000f8e00ff */
[----:B------:R-:W-:Y:S01]  /*5c50*/  @!UP3 UMOV UR4, UR7 ;  /* 0x000000070004bc82 */ /* 0x000fe20008000000 */
[----:B----4-:R-:W-:Y:S02]  /*5c60*/  @!UP3 UISETP.NE.AND UP0, UPT, UR5, 0x1, UPT ;  /* 0x000000010500b88c */ /* 0x010fe4000bf05270 */
[----:B------:R-:W-:Y:S02]  /*5c70*/  @!UP3 USHF.R.U32.HI UR4, URZ, UR21, UR4 ;  /* 0x00000015ff04b299 */ /* 0x000fe40008011604 */
[----:B------:R-:W-:Y:S02]  /*5c80*/  UIMAD.WIDE.U32 UR6, UR13, UR23, URZ ;  /* 0x000000170d0672a5 */ /* 0x000fe4000f8e00ff */
[----:B------:R-:W-:Y:S02]  /*5c90*/  @!UP3 USEL UR8, UR14, UR4, !UP0 ;  /* 0x000000040e08b287 */ /* 0x000fe4000c000000 */
[----:B------:R-:W-:Y:S03]  /*5ca0*/  @!UP3 UISETP.NE.AND UP0, UPT, UR22, 0x1, UPT ;  /* 0x000000011600b88c */ /* 0x000fe6000bf05270 */
[----:B------:R-:W-:Y:S02]  /*5cb0*/  @!UP3 UMOV UR6, UR7 ;  /* 0x000000070006bc82 */ /* 0x000fe40008000000 */
[----:B------:R-:W3:Y:S02]  /*5cc0*/  @!UP3 LDCU UR4, c[0x0][0xf20] ;  /* 0x0001e400ff04b7ac */ /* 0x000ee40008000800 */
[----:B---3--:R-:W-:Y:S04]  /*5cd0*/  @!UP3 USHF.R.U32.HI UR6, URZ, UR4, UR6 ;  /* 0x00000004ff06b299 */ /* 0x008fe80008011606 */
[----:B------:R-:W-:Y:S04]  /*5ce0*/  @!UP3 USEL UR6, UR13, UR6, !UP0 ;  /* 0x000000060d06b287 */ /* 0x000fe8000c000000 */
[----:B------:R-:W-:Y:S02]  /*5cf0*/  @!UP3 UIADD3 UR4, UPT, UPT, -UR8, UR6, URZ ;  /* 0x000000060804b290 */ /* 0x000fe4000fffe1ff */
[----:B------:R-:W-:Y:S02]  /*5d00*/  @!UP3 UIADD3 UR6, UPT, UPT, UR8, -UR6, URZ ;  /* 0x800000060806b290 */ /* 0x000fe4000fffe0ff */
[----:B------:R-:W-:Y:S02]  /*5d10*/  @!UP3 UIMAD UR14, UR4, UR5, UR14 ;  /* 0x00000005040eb2a4 */ /* 0x000fe4000f8e020e */
[----:B------:R-:W-:Y:S01]  /*5d20*/  @!UP3 UIMAD UR13, UR6, UR22, UR13 ;  /* 0x00000016060db2a4 */ /* 0x000fe2000f8e020d */
[----:B------:R-:W-:Y:S11]  /*5d30*/  BRA.U UP4, `(.L_x_92) ;  /* 0x0000000104107547 */ /* 0x000ff6000b800000 */
[----:B--2---:R-:W-:Y:S04]  /*5d40*/  MOV R0, UR45 ;  /* 0x0000002d00007c02 */ /* 0x004fe80008000f00 */
[----:B------:R-:W-:Y:S04]  /*5d50*/  SHF.L.U32 R5, R0, 0x1f, RZ ;  /* 0x0000001f00057819 */ /* 0x000fe800000006ff */
[----:B------:R-:W2:Y:S02]  /*5d60*/  SYNCS.PHASECHK.TRANS64.TRYWAIT P1, [UR24+0x78], R5 ;  /* 0x00007805ff0075a7 */ /* 0x000ea40008021118 */
[----:B--2---:R-:W-:Y:S05]  /*5d70*/  @!P1 BRA `(.L_x_93) ;  /* 0x0000003c00689947 */ /* 0x004fea0003800000 */
.L_x_92:
[----:B------:R-:W-:Y:S05]  /*5d80*/  BRA.U !UP6, `(.L_x_94) ;  /* 0x000000010e387547 */ /* 0x000fea000b800000 */
[----:B------:R-:W-:Y:S01]  /*5d90*/  UPLOP3.LUT UP1, UPT, UPT, UPT, UP5, 0x80, 0x8 ;  /* 0x000000000008789c */ /* 0x000fe20003f2f050 */
[----:B--2---:R-:W-:Y:S01]  /*5da0*/  HFMA2 R0, -RZ, RZ, 0, 5.9604644775390625e-08 ;  /* 0x00000001ff007431 */ /* 0x004fe200000001ff */
[----:B------:R-:W2:Y:S01]  /*5db0*/  LDCU.64 UR8, c[0x0][0x358] ;  /* 0x00006b00ff0877ac */ /* 0x000ea20008000a00 */
[----:B------:R-:W-:Y:S03]  /*5dc0*/  IMAD.MOV.U32 R84, RZ, RZ, 0x1 ;  /* 0x00000001ff547424 */ /* 0x000fe600078e00ff */
[----:B------:R-:W-:Y:S05]  /*5dd0*/  PLOP3.LUT P1, PT, PT, PT, UP1, 0x80, 0x8 ;  /* 0x000000000008781c */ /* 0x000fea0003f2f018 */
[----:B------:R-:W3:Y:S01]  /*5de0*/  @UP1 LDCU.64 UR4, c[0x0][0xc88] ;  /* 0x00019100ff0417ac */ /* 0x000ee20008000a00 */
[----:B------:R-:W-:Y:S07]  /*5df0*/  @UP1 UIMAD UR6, UR52, UR30, URZ ;  /* 0x0000001e340612a4 */ /* 0x000fee000f8e02ff */
[----:B------:R-:W-:Y:S01]  /*5e00*/  @!P1 PRMT R84, R0, 0x7610, R84 ;  /* 0x0000761000549816 */ /* 0x000fe20000000054 */
[----:B---3--:R-:W-:Y:S06]  /*5e10*/  @UP1 UIMAD.WIDE UR4, UR6, 0x4, UR4 ;  /* 0x00000004060418a5 */ /* 0x008fec000f8e0204 */
[----:B------:R-:W-:Y:S01]  /*5e20*/  IMAD.U32 R4, RZ, RZ, UR4 ;  /* 0x00000004ff047e24 */ /* 0x000fe2000f8e00ff */
[----:B------:R-:W-:Y:S04]  /*5e30*/  MOV R5, UR5 ;  /* 0x0000000500057c02 */ /* 0x000fe80008000f00 */
[----:B------:R-:W3:Y:S01]  /*5e40*/  @!UP1 LDCU UR4, c[0x0][0xc80] ;  /* 0x00019000ff0497ac */ /* 0x000ee20008000800 */
[----:B--2--5:R4:W5:Y:S02]  /*5e50*/  @P1 LDG.E R41, desc[UR8][R4.64] ;  /* 0x0000000804291981 */ /* 0x024964000c1e1900 */
[----:B---34-:R-:W-:Y:S07]  /*5e60*/  @!P1 IMAD.U32 R41, RZ, RZ, UR4 ;  /* 0x00000004ff299e24 */ /* 0x018fee000f8e00ff */
.L_x_94:
[----:B-----5:R-:W-:Y:S01]  /*5e70*/  @!P0 FSETP.EQ.AND P2, PT, R41, RZ, PT ;  /* 0x000000ff2900820b */ /* 0x020fe20003f42000 */
[----:B------:R-:W-:Y:S01]  /*5e80*/  @!UPT UIADD3 URZ, UPT, UPT, URZ, URZ, URZ ;  /* 0x000000fffffff290 */ /* 0x000fe2000fffe0ff */
[----:B------:R-:W-:Y:S11]  /*5e90*/  @!P0 BRA `(.L_x_95) ;  /* 0x0000000000148947 */ /* 0x000ff60003800000 */
[----:B------:R-:W-:Y:S02]  /*5ea0*/  LOP3.LUT P0, RZ, R84, 0xff, RZ, 0xc0, !PT ;  /* 0x000000ff54ff7812 */ /* 0x000fe4000780c0ff */
[----:B------:R-:W-:Y:S04]  /*5eb0*/  PLOP3.LUT P2, PT, PT, PT, UP1, 0x80, 0x8 ;  /* 0x000000000008781c */ /* 0x000fe80003f4f018 */
[----:B------:R-:W-:Y:S07]  /*5ec0*/  PLOP3.LUT P2, PT, P2, PT, PT, 0x8, 0x80 ;  /* 0x000000000080781c */ /* 0x000fee000174e170 */
[----:B------:R-:W-:Y:S11]  /*5ed0*/  @P0 FSETP.EQ.AND P2, PT, R41, RZ, PT ;  /* 0x000000ff2900020b */ /* 0x000ff60003f42000 */
[----:B------:R-:W-:Y:S02]  /*5ee0*/  @!UPT UIADD3 URZ, UPT, UPT, URZ, URZ, URZ ;  /* 0x000000fffffff290 */ /* 0x000fe4000fffe0ff */
.L_x_95:
[----:B------:R-:W-:Y:S01]  /*5ef0*/  ULEA UR4, UR25, UR24, 0x3 ;  /* 0x0000001819047291 */ /* 0x000fe2000f8e18ff */
[----:B--2---:R-:W-:Y:S02]  /*5f00*/  SHF.L.U32 R5, R11, 0x1f, RZ ;  /* 0x0000001f0b057819 */ /* 0x004fe400000006ff */
[----:B------:R-:W-:Y:S04]  /*5f10*/  ELECT P1, URZ, PT ;  /* 0x0000000000ff782f */ /* 0x000fe80003820000 */
[----:B------:R-:W-:Y:S02]  /*5f20*/  PLOP3.LUT P1, PT, P2, P1, PT, 0xf2, 0x2f ;  /* 0x00000000002f781c */ /* 0x000fe40001723e72 */
[----:B------:R-:W2:Y:S02]  /*5f30*/  SYNCS.PHASECHK.TRANS64.TRYWAIT P0, [UR4+0x58], R5 ;  /* 0x00005805ff0075a7 */ /* 0x000ea40008001104 */
[----:B--2---:R-:W-:Y:S09]  /*5f40*/  @!P0 BRA `(.L_x_96) ;  /* 0x0000003c000c8947 */ /* 0x004ff20003800000 */
.L_x_166:
[----:B------:R-:W-:Y:S01]  /*5f50*/  VOTEU.ALL UP0, P1 ;  /* 0x0000000000ff7886 */ /* 0x000fe20000800000 */
[----:B------:R-:W-:Y:S01]  /*5f60*/  @!P1 IADD3 R4, P0, PT, R12, 0x980, RZ ;  /* 0x000009800c049810 */ /* 0x000fe20007f1e0ff */
[----:B------:R-:W-:Y:S01]  /*5f70*/  UIADD3 UR9, UPT, UPT, UR4, 0x40, URZ ;  /* 0x0000004004097890 */ /* 0x000fe2000fffe0ff */
[----:B------:R-:W-:Y:S01]  /*5f80*/  VIADD R10, R10, 0x1 ;  /* 0x000000010a0a7836 */ /* 0x000fe20000000000 */
[----:B------:R-:W-:Y:S01]  /*5f90*/  UMOV UR22, 0x0 ;  /* 0x0000000000167882 */ /* 0x000fe20000000000 */
[----:B------:R-:W-:Y:S01]  /*5fa0*/  @!UP0 ULEA UR5, UR25, UR24, 0xd ;  /* 0x0000001819058291 */ /* 0x000fe2000f8e68ff */
[----:B------:R-:W-:Y:S01]  /*5fb0*/  @!P1 IMAD.X R2, RZ, RZ, R13, P0 ;  /* 0x000000ffff029224 */ /* 0x000fe200000e060d */
[----:B------:R-:W-:Y:S01]  /*5fc0*/  @!P1 R2UR UR7, R4 ;  /* 0x00000000040792ca */ /* 0x000fe200000e0000 */
[----:B------:R-:W-:Y:S01]  /*5fd0*/  UMOV UR23, 0x10000000 ;  /* 0x1000000000177882 */ /* 0x000fe20000000000 */
[----:B------:R-:W-:Y:S02]  /*5fe0*/  @!UP0 UIADD3 UR8, UPT, UPT, UR5, 0x200, URZ ;  /* 0x0000020005088890 */ /* 0x000fe4000fffe0ff */
[----:B------:R-:W-:Y:S01]  /*5ff0*/  UIADD3 UR5, UPT, UPT, UR25, 0x1, URZ ;  /* 0x0000000119057890 */ /* 0x000fe2000fffe0ff */
[----:B------:R-:W-:Y:S03]  /*6000*/  UMOV UR12, UR52 ;  /* 0x00000034000c7c82 */ /* 0x000fe60008000000 */
[----:B------:R-:W-:Y:S04]  /*6010*/  UISETP.NE.AND UP0, UPT, UR5, 0x3, UPT ;  /* 0x000000030500788c */ /* 0x000fe8000bf05270 */
[----:B------:R-:W-:Y:S01]  /*6020*/  USEL UR6, UR5, URZ, UP0 ;  /* 0x000000ff05067287 */ /* 0x000fe20008000000 */
[----:B------:R-:W-:Y:S01]  /*6030*/  @!P1 R2UR UR5, R2 ;  /* 0x00000000020592ca */ /* 0x000fe200000e0000 */
[----:B------:R-:W-:Y:S01]  /*6040*/  IMAD.U32 R4, RZ, RZ, UR7 ;  /* 0x00000007ff047e24 */ /* 0x000fe2000f8e00ff */
[----:B------:R-:W-:Y:S01]  /*6050*/  USEL UR20, URZ, 0x1, UP0 ;  /* 0x00000001ff147887 */ /* 0x000fe20008000000 */
[----:B------:R-:W-:Y:S01]  /*6060*/  @!P1 IMAD.MOV.U32 R2, RZ, RZ, 0x2000 ;  /* 0x00002000ff029424 */ /* 0x000fe200078e00ff */
[----:B------:R-:W-:Y:S01]  /*6070*/  VOTEU.ALL UP0, P1 ;  /* 0x0000000000ff7886 */ /* 0x000fe20000800000 */
[----:B------:R-:W-:Y:S01]  /*6080*/  UPRMT UR7, UR61, 0x654, UR9 ;  /* 0x000006543d077896 */ /* 0x000fe20008000009 */
[----:B------:R-:W-:Y:S02]  /*6090*/  @!P1 R2UR UR18, R4 ;  /* 0x00000000041292ca */ /* 0x000fe400000e0000 */
[----:B------:R-:W-:Y:S04]  /*60a0*/  LOP3.LUT R11, R11, UR20, RZ, 0x3c, !PT ;  /* 0x000000140b0b7c12 */ /* 0x000fe8000f8e3cff */
[----:B--2---:R-:W-:Y:S01]  /*60b0*/  SHF.L.U32 R0, R11, 0x1f, RZ ;  /* 0x0000001f0b007819 */ /* 0x004fe200000006ff */
[----:B------:R-:W-:Y:S01]  /*60c0*/  IMAD.U32 R5, RZ, RZ, UR5 ;  /* 0x00000005ff057e24 */ /* 0x000fe2000f8e00ff */
[----:B------:R-:W-:Y:S04]  /*60d0*/  ULEA UR5, UR6, UR24, 0x3 ;  /* 0x0000001806057291 */ /* 0x000fe8000f8e18ff */
[----:B------:R-:W-:Y:S11]  /*60e0*/  @!P1 R2UR UR19, R5 ;  /* 0x00000000051392ca */ /* 0x000ff600000e0000 */
[----:B------:R-:W-:Y:S02]  /*60f0*/  @!UPT UIADD3 URZ, UPT, UPT, URZ, URZ, URZ ;  /* 0x000000fffffff290 */ /* 0x000fe4000fffe0ff */
[----:B------:R2:W-:Y:S01]  /*6100*/  @!UP0 UTMALDG.3D [UR8], [UR18], desc[UR22] ;  /* 0x00001608120085b4 */ /* 0x0005e20008011000 */
[----:B------:R2:W-:Y:S01]  /*6110*/  @!P1 SYNCS.ARRIVE.TRANS64.RED.A0TR RZ, [UR4+0x40], R2 ;  /* 0x00004002ffff99a7 */ /* 0x0005e20008300404 */
[----:B------:R-:W-:Y:S01]  /*6120*/  SYNCS.ARRIVE.TRANS64.RED.A1T0 RZ, [UR7], RZ ;  /* 0x000000ffffff79a7 */ /* 0x000fe20008100407 */
[----:B------:R-:W3:Y:S02]  /*6130*/  SYNCS.PHASECHK.TRANS64.TRYWAIT P0, [UR5+0x58], R0 ;  /* 0x00005800ff0075a7 */ /* 0x000ee40008001105 */
[----:B--23--:R-:W-:Y:S05]  /*6140*/  @!P0 BRA `(.L_x_97) ;  /* 0x0000003800a48947 */ /* 0x00cfea0003800000 */
.L_x_168:
[----:B------:R-:W-:Y:S01]  /*6150*/  UIADD3 UR9, UPT, UPT, UR5, 0x40, URZ ;  /* 0x0000004005097890 */ /* 0x000fe2000fffe0ff */
[----:B------:R-:W-:Y:S01]  /*6160*/  @!P1 IADD3 R2, P0, PT, R12, 0x980, RZ ;  /* 0x000009800c029810 */ /* 0x000fe20007f1e0ff */
[----:B------:R-:W-:Y:S01]  /*6170*/  UPLOP3.LUT UP4, UPT, UPT, UPT, UPT, 0x80, 0x8 ;  /* 0x000000000008789c */ /* 0x000fe20003f8f070 */
[----:B------:R-:W-:Y:S01]  /*6180*/  R2UR UR22, R86 ;  /* 0x00000000561672ca */ /* 0x000fe200000e0000 */
[----:B------:R-:W-:Y:S01]  /*6190*/  UMOV UR20, 0x0 ;  /* 0x0000000000147882 */ /* 0x000fe20000000000 */
[----:B------:R-:W-:Y:S01]  /*61a0*/  UMOV UR21, 0x10000000 ;  /* 0x1000000000157882 */ /* 0x000fe20000000000 */
[----:B------:R-:W-:Y:S01]  /*61b0*/  UMOV UR12, UR52 ;  /* 0x00000034000c7c82 */ /* 0x000fe20008000000 */
[----:B------:R-:W-:Y:S01]  /*61c0*/  VOTEU.ALL UP0, P1 ;  /* 0x0000000000ff7886 */ /* 0x000fe20000800000 */
[----:B--2---:R-:W-:Y:S01]  /*61d0*/  @!P1 IMAD.X R0, RZ, RZ, R13, P0 ;  /* 0x000000ffff009224 */ /* 0x004fe200000e060d */
[----:B------:R-:W-:Y:S01]  /*61e0*/  R2UR UR19, R87 ;  /* 0x00000000571372ca */ /* 0x000fe200000e0000 */
[----:B------:R-:W-:Y:S01]  /*61f0*/  UMOV UR52, UR27 ;  /* 0x0000001b00347c82 */ /* 0x000fe20008000000 */
[C---:B------:R-:W-:Y:S01]  /*6200*/  ISETP.NE.AND P0, PT, R10.reuse, 0x2, PT ;  /* 0x000000020a00780c */ /* 0x040fe20003f05270 */
[----:B------:R-:W-:Y:S02]  /*6210*/  @!UP0 ULEA UR4, UR6, UR24, 0xd ;  /* 0x0000001806048291 */ /* 0x000fe4000f8e68ff */
[----:B------:R-:W-:Y:S01]  /*6220*/  @!UP0 UIADD3 UR10, UPT, UPT, UR10, 0x20, URZ ;  /* 0x000000200a0a8890 */ /* 0x000fe2000fffe0ff */
[----:B------:R-:W-:Y:S01]  /*6230*/  SEL R10, R10, RZ, P0 ;  /* 0x000000ff0a0a7207 */ /* 0x000fe20000000000 */
[----:B------:R-:W-:Y:S02]  /*6240*/  @!UP0 UIADD3 UR8, UPT, UPT, UR4, 0x200, URZ ;  /* 0x0000020004088890 */ /* 0x000fe4000fffe0ff */
[----:B------:R-:W-:Y:S01]  /*6250*/  UIADD3 UR4, UPT, UPT, UR6, 0x1, URZ ;  /* 0x0000000106047890 */ /* 0x000fe2000fffe0ff */
[----:B------:R-:W-:Y:S01]  /*6260*/  @!P1 R2UR UR6, R2 ;  /* 0x00000000020692ca */ /* 0x000fe200000e0000 */
[----:B------:R-:W-:Y:S02]  /*6270*/  UIADD3 UR28, UPT, UPT, UR13, UR22, URZ ;  /* 0x000000160d1c7290 */ /* 0x000fe4000fffe0ff */
[----:B------:R-:W-:Y:S02]  /*6280*/  UISETP.NE.AND UP0, UPT, UR4, 0x3, UPT ;  /* 0x000000030400788c */ /* 0x000fe4000bf05270 */
[----:B------:R-:W-:Y:S02]  /*6290*/  UIADD3 UR26, UPT, UPT, UR14, UR19, URZ ;  /* 0x000000130e1a7290 */ /* 0x000fe4000fffe0ff */
[----:B------:R-:W-:Y:S01]  /*62a0*/  USEL UR25, UR4, URZ, UP0 ;  /* 0x000000ff04197287 */ /* 0x000fe20008000000 */
[----:B------:R-:W-:Y:S01]  /*62b0*/  @!P1 R2UR UR4, R0 ;  /* 0x00000000000492ca */ /* 0x000fe200000e0000 */
[----:B------:R-:W-:Y:S01]  /*62c0*/  USEL UR18, URZ, 0x1, UP0 ;  /* 0x00000001ff127887 */ /* 0x000fe20008000000 */
[----:B------:R-:W-:Y:S01]  /*62d0*/  SEL R0, RZ, 0x1, P0 ;  /* 0x00000001ff007807 */ /* 0x000fe20000000000 */
[----:B------:R-:W-:Y:S02]  /*62e0*/  VOTEU.ALL UP0, P1 ;  /* 0x0000000000ff7886 */ /* 0x000fe40000800000 */
[----:B------:R-:W-:Y:S01]  /*62f0*/  IMAD.U32 R4, RZ, RZ, UR6 ;  /* 0x00000006ff047e24 */ /* 0x000fe2000f8e00ff */
[----:B------:R-:W-:Y:S02]  /*6300*/  LOP3.LUT R9, R9, R0, RZ, 0x3c, !PT ;  /* 0x0000000009097212 */ /* 0x000fe400078e3cff */
[----:B------:R-:W-:Y:S02]  /*6310*/  LOP3.LUT R11, R11, UR18, RZ, 0x3c, !PT ;  /* 0x000000120b0b7c12 */ /* 0x000fe4000f8e3cff */
[----:B------:R-:W-:Y:S03]  /*6320*/  @!P1 R2UR UR6, R4 ;  /* 0x00000000040692ca */ /* 0x000fe600000e0000 */
[----:B------:R-:W-:Y:S01]  /*6330*/  IMAD.U32 R5, RZ, RZ, UR4 ;  /* 0x00000004ff057e24 */ /* 0x000fe2000f8e00ff */
[----:B------:R-:W-:Y:S04]  /*6340*/  UPRMT UR4, UR61, 0x654, UR9 ;  /* 0x000006543d047896 */ /* 0x000fe80008000009 */
[----:B------:R-:W-:Y:S11]  /*6350*/  @!P1 R2UR UR7, R5 ;  /* 0x00000000050792ca */ /* 0x000ff600000e0000 */
[----:B------:R-:W-:Y:S02]  /*6360*/  @!UPT UIADD3 URZ, UPT, UPT, URZ, URZ, URZ ;  /* 0x000000fffffff290 */ /* 0x000fe4000fffe0ff */
[----:B------:R2:W-:Y:S01]  /*6370*/  @!UP0 UTMALDG.3D [UR8], [UR6], desc[UR20] ;  /* 0x00001408060085b4 */ /* 0x0005e20008011000 */
[----:B------:R2:W-:Y:S01]  /*6380*/  @!P1 SYNCS.ARRIVE.TRANS64.RED.A0TR RZ, [UR5+0x40], R3 ;  /* 0x00004003ffff99a7 */ /* 0x0005e20008300405 */
[----:B------:R-:W-:Y:S01]  /*6390*/  SYNCS.ARRIVE.TRANS64.RED.A1T0 RZ, [UR4], RZ ;  /* 0x000000ffffff79a7 */ /* 0x000fe20008100404 */
[----:B------:R-:W-:Y:S05]  /*63a0*/  BRA.U UP2, `(.L_x_98) ;  /* 0xfffffff102d07547 */ /* 0x000fea000b83ffff */
[----:B------:R-:W-:Y:S01]  /*63b0*/  UIADD3 UR24, UPT, UPT, UR24, 0x58, URZ ;  /* 0x0000005818187890 */ /* 0x000fe2000fffe0ff */
[----:B--2---:R-:W-:-:S03]  /*63c0*/  SHF.L.U32 R3, R11, 0x1f, RZ ;  /* 0x0000001f0b037819 */ /* 0x004fc600000006ff */
[----:B------:R-:W-:-:S09]  /*63d0*/  ULEA UR4, UR25, UR24, 0x3 ;  /* 0x0000001819047291 */ /* 0x000fd2000f8e18ff */
[----:B------:R-:W2:Y:S02]  /*63e0*/  SYNCS.PHASECHK.TRANS64.TRYWAIT P0, [UR4], R3 ;  /* 0x00000003ff0075a7 */ /* 0x000ea40008001104 */
[----:B--2---:R-:W-:Y:S05]  /*63f0*/  @!P0 BRA `(.L_x_99) ;  /* 0x0000003800108947 */ /* 0x004fea0003800000 */
.L_x_170:
[----:B------:R-:W-:-:S04]  /*6400*/  UIADD3 UR4, UPT, UPT, UR25, 0x1, URZ ;  /* 0x0000000119047890 */ /* 0x000fc8000fffe0ff */
[----:B------:R-:W-:-:S04]  /*6410*/  UISETP.NE.AND UP0, UPT, UR4, 0x3, UPT ;  /* 0x000000030400788c */ /* 0x000fc8000bf05270 */
[----:B------:R-:W-:Y:S02]  /*6420*/  USEL UR6, URZ, 0x1, UP0 ;  /* 0x00000001ff067887 */ /* 0x000fe40008000000 */
[----:B------:R-:W-:-:S04]  /*6430*/  USEL UR4, UR4, URZ, UP0 ;  /* 0x000000ff04047287 */ /* 0x000fc80008000000 */
[----:B------:R-:W-:Y:S01]  /*6440*/  ULEA UR5, UR4, UR24, 0x3 ;  /* 0x0000001804057291 */ /* 0x000fe2000f8e18ff */
[----:B------:R-:W-:-:S04]  /*6450*/  LOP3.LUT R11, R11, UR6, RZ, 0x3c, !PT ;  /* 0x000000060b0b7c12 */ /* 0x000fc8000f8e3cff */
[----:B--2---:R-:W-:-:S04]  /*6460*/  SHF.L.U32 R3, R11, 0x1f, RZ ;  /* 0x0000001f0b037819 */ /* 0x004fc800000006ff */
[----:B------:R-:W2:Y:S02]  /*6470*/  SYNCS.PHASECHK.TRANS64.TRYWAIT P0, [UR5], R3 ;  /* 0x00000003ff0075a7 */ /* 0x000ea40008001105 */
[----:B--2---:R-:W-:Y:S05]  /*6480*/  @!P0 BRA `(.L_x_100) ;  /* 0x0000003800048947 */ /* 0x004fea0003800000 */
.L_x_172:
[----:B------:R-:W-:-:S04]  /*6490*/  UIADD3 UR4, UPT, UPT, UR4, 0x1, URZ ;  /* 0x0000000104047890 */ /* 0x000fc8000fffe0ff */
[----:B------:R-:W-:-:S04]  /*64a0*/  UISETP.NE.AND UP0, UPT, UR4, 0x3, UPT ;  /* 0x000000030400788c */ /* 0x000fc8000bf05270 */
[----:B------:R-:W-:Y:S02]  /*64b0*/  USEL UR5, URZ, 0x1, UP0 ;  /* 0x00000001ff057887 */ /* 0x000fe40008000000 */
[----:B------:R-:W-:-:S04]  /*64c0*/  USEL UR4, UR4, URZ, UP0 ;  /* 0x000000ff04047287 */ /* 0x000fc80008000000 */
[----:B------:R-:W-:Y:S01]  /*64d0*/  ULEA UR4, UR4, UR24, 0x3 ;  /* 0x0000001804047291 */ /* 0x000fe2000f8e18ff */
[----:B--2---:R-:W-:-:S04]  /*64e0*/  LOP3.LUT R3, R11, UR5, RZ, 0x3c, !PT ;  /* 0x000000050b037c12 */ /* 0x004fc8000f8e3cff */
[----:B------:R-:W-:Y:S01]  /*64f0*/  SHF.L.U32 R3, R3, 0x1f, RZ ;  /* 0x0000001f03037819 */ /* 0x000fe200000006ff */
[----:B------:R-:W-:-:S07]  /*6500*/  IMAD.U32 R0, RZ, RZ, UR4 ;  /* 0x00000004ff007e24 */ /* 0x000fce000f8e00ff */
.L_x_101:
[----:B--2---:R2:W3:Y:S02]  /*6510*/  SYNCS.PHASECHK.TRANS64.TRYWAIT P0, [R0+URZ], R3 ;  /* 0x00000003000075a7 */ /* 0x0044e400080011ff */
[----:B---3--:R-:W-:Y:S05]  /*6520*/  @!P0 NANOSLEEP.SYNCS 0x989680 ;  /* 0x009896800000895d */ /* 0x008fea0003900000 */
[----:B------:R-:W3:Y:S02]  /*6530*/  @!P0 SYNCS.PHASECHK.TRANS64 P0, [R0+URZ], R3 ;  /* 0x00000003000085a7 */ /* 0x000ee400080010ff */
[----:B-1-3--:R-:W-:Y:S05]  /*6540*/  @P0 EXIT ;  /* 0x000000000000094d */ /* 0x00afea0003800000 */
[----:B------:R-:W-:Y:S05]  /*6550*/  BRA `(.L_x_101) ;  /* 0xfffffffc00ec7947 */ /* 0x000fea000383ffff */
.L_x_89:
[----:B------:R-:W-:-:S06]  /*6560*/  UISETP.GE.AND UP0, UPT, UR18, 0x4, UPT ;  /* 0x000000041200788c */ /* 0x000fcc000bf06270 */
[----:B------:R-:W-:-:S13]  /*6570*/  PLOP3.LUT P0, PT, PT, PT, UP0, 0x80, 0x8 ;  /* 0x000000000008781c */ /* 0x000fda0003f0f008 */
[----:B------:R-:W-:Y:S05]  /*6580*/  @!P0 EXIT ;  /* 0x000000000000894d */ /* 0x000fea0003800000 */
[----:B------:R-:W-:Y:S01]  /*6590*/  BAR.SYNC.DEFER_BLOCKING 0x6, 0xa0 ;  /* 0x0182800000007b1d */ /* 0x000fe20000010000 */
[C---:B------:R-:W-:Y:S01]  /*65a0*/  IMAD.SHL.U32 R2, R92.reuse, 0x20, RZ ;  /* 0x000000205c027824 */ /* 0x040fe200078e00ff */
[C---:B------:R-:W-:Y:S01]  /*65b0*/  LOP3.LUT R93, R92.reuse, 0x2, RZ, 0xc0, !PT ;  /* 0x000000025c5d7812 */ /* 0x040fe200078ec0ff */
[C---:B------:R-:W-:Y:S01]  /*65c0*/  IMAD.SHL.U32 R97, R92.reuse, 0x4, RZ ;  /* 0x000000045c617824 */ /* 0x040fe200078e00ff */
[C---:B------:R-:W-:Y:S01]  /*65d0*/  LOP3.LUT R98, R92.reuse, 0x60, RZ, 0xc0, !PT ;  /* 0x000000605c627812 */ /* 0x040fe200078ec0ff */
[----:B------:R-:W-:Y:S01]  /*65e0*/  IMAD.U32 R37, R92, 0x10000, RZ ;  /* 0x000100005c257824 */ /* 0x000fe200078e00ff */
[----:B------:R-:W-:Y:S01]  /*65f0*/  UMOV UR46, 0x400 ;  /* 0x00000400002e7882 */ /* 0x000fe20000000000 */
[----:B------:R-:W1:Y:S01]  /*6600*/  LDCU.64 UR4, c[0x0][0xc90] ;  /* 0x00019200ff0477ac */ /* 0x000e620008000a00 */
[----:B------:R-:W2:Y:S01]  /*6610*/  LDC.64 R78, c[0x0][0xcb0] ;  /* 0x00032c00ff4e7b82 */ /* 0x000ea20000000a00 */
[----:B------:R-:W-:Y:S01]  /*6620*/  LOP3.LUT R4, R2, 0xc0, RZ, 0xc0, !PT ;  /* 0x000000c002047812 */ /* 0x000fe200078ec0ff */
[----:B------:R-:W-:Y:S01]  /*6630*/  HFMA2 R36, -RZ, RZ, 0, 0 ;  /* 0x00000000ff247431 */ /* 0x000fe200000001ff */
[----:B------:R-:W-:Y:S01]  /*6640*/  ULEA UR46, UR61, UR46, 0x18 ;  /* 0x0000002e3d2e7291 */ /* 0x000fe2000f8ec0ff */
[----:B------:R-:W-:-:S02]  /*6650*/  LOP3.LUT R92, R92, 0x4, RZ, 0xc0, !PT ;  /* 0x000000045c5c7812 */ /* 0x000fc400078ec0ff */
[----:B------:R-:W-:Y:S02]  /*6660*/  CS2R R94, SRZ ;  /* 0x00000000005e7805 */ /* 0x000fe4000001ff00 */
[----:B------:R-:W-:Y:S01]  /*6670*/  LOP3.LUT R97, R4, 0x18, R97, 0xf8, !PT ;  /* 0x0000001804617812 */ /* 0x000fe200078ef861 */
[----:B------:R-:W-:Y:S01]  /*6680*/  IMAD.MOV.U32 R91, RZ, RZ, RZ ;  /* 0x000000ffff5b7224 */ /* 0x000fe200078e00ff */
[----:B------:R-:W3:Y:S01]  /*6690*/  LDC.64 R76, c[0x0][0xca8] ;  /* 0x00032a00ff4c7b82 */ /* 0x000ee20000000a00 */
[----:B------:R-:W-:Y:S01]  /*66a0*/  LOP3.LUT R37, R37, 0x600000, RZ, 0xc0, !PT ;  /* 0x0060000025257812 */ /* 0x000fe200078ec0ff */
[----:B------:R-:W-:Y:S01]  /*66b0*/  IMAD.MOV R93, RZ, RZ, -R93 ;  /* 0x000000ffff5d7224 */ /* 0x000fe200078e0a5d */
[C---:B------:R-:W-:Y:S01]  /*66c0*/  IADD3 R96, PT, PT, -R92.reuse, 0x2, RZ ;  /* 0x000000025c607810 */ /* 0x040fe20007ffe1ff */
[----:B------:R-:W4:Y:S01]  /*66d0*/  LDCU UR60, c[0x0][0x370] ;  /* 0x00006e00ff3c77ac */ /* 0x000f220008000800 */
[----:B------:R-:W-:Y:S02]  /*66e0*/  LOP3.LUT R97, R97, 0xf20, R2, 0xf8, !PT ;  /* 0x00000f2061617812 */ /* 0x000fe400078ef802 */
[----:B------:R-:W-:Y:S01]  /*66f0*/  IADD3 R92, PT, PT, -R92, RZ, RZ ;  /* 0x000000ff5c5c7210 */ /* 0x000fe20007ffe1ff */
[----:B------:R-:W4:Y:S01]  /*6700*/  LDS R0, [UR46+0x110] ;  /* 0x0001102eff007984 */ /* 0x000f220008000800 */
[----:B-1----:R-:W-:Y:S01]  /*6710*/  IMAD.U32 R100, RZ, RZ, UR4 ;  /* 0x00000004ff647e24 */ /* 0x002fe2000f8e00ff */
[----:B------:R-:W-:Y:S01]  /*6720*/  UIADD3 UR4, UPT, UPT, UR46, 0x200, URZ ;  /* 0x000002002e047890 */ /* 0x000fe2000fffe0ff */
[----:B------:R-:W-:Y:S01]  /*6730*/  IMAD.U32 R99, RZ, RZ, UR5 ;  /* 0x00000005ff637e24 */ /* 0x000fe2000f8e00ff */
[----:B------:R-:W-:Y:S01]  /*6740*/  UMOV UR54, 0x1 ;  /* 0x0000000100367882 */ /* 0x000fe20000000000 */
[----:B------:R-:W-:Y:S01]  /*6750*/  IMAD.SHL.U32 R96, R96, 0x10, RZ ;  /* 0x0000001060607824 */ /* 0x000fe200078e00ff */
[----:B------:R-:W-:Y:S01]  /*6760*/  UMOV UR45, URZ ;  /* 0x000000ff002d7c82 */ /* 0x000fe20008000000 */
[----:B------:R-:W1:Y:S01]  /*6770*/  LDCU UR42, c[0x0][0xf0c] ;  /* 0x0001e180ff2a77ac */ /* 0x000e620008000800 */
[----:B------:R-:W-:Y:S01]  /*6780*/  IMAD.U32 R102, RZ, RZ, UR4 ;  /* 0x00000004ff667e24 */ /* 0x000fe2000f8e00ff */
[----:B------:R-:W-:Y:S01]  /*6790*/  LEA R97, R97, UR4, 0x1 ;  /* 0x0000000461617c11 */ /* 0x000fe2000f8e08ff */
[----:B------:R-:W1:Y:S01]  /*67a0*/  LDCU UR38, c[0x0][0xf30] ;  /* 0x0001e600ff2677ac */ /* 0x000e620008000800 */
[----:B------:R-:W1:Y:S01]  /*67b0*/  LDCU.64 UR62, c[0x0][0xc88] ;  /* 0x00019100ff3e77ac */ /* 0x000e620008000a00 */
[----:B------:R-:W1:Y:S01]  /*67c0*/  LDCU.64 UR40, c[0x0][0xf28] ;  /* 0x0001e500ff2877ac */ /* 0x000e620008000a00 */
[----:B------:R-:W1:Y:S01]  /*67d0*/  LDCU.128 UR56, c[0x0][0xf10] ;  /* 0x0001e200ff3877ac */ /* 0x000e620008000c00 */
[----:B------:R-:W1:Y:S01]  /*67e0*/  LDCU UR55, c[0x0][0x374] ;  /* 0x00006e80ff3777ac */ /* 0x000e620008000800 */
[----:B------:R-:W-:Y:S01]  /*67f0*/  UMOV UR53, URZ ;  /* 0x000000ff00357c82 */ /* 0x000fe20008000000 */
[----:B------:R-:W-:Y:S01]  /*6800*/  UMOV UR47, URZ ;  /* 0x000000ff002f7c82 */ /* 0x000fe20008000000 */
[----:B-1234-:R-:W-:-:S07]  /*6810*/  IMAD.IADD R37, R0, 0x1, R37 ;  /* 0x0000000100257824 */ /* 0x01efce00078e0225 */
.L_x_132:
[C---:B------:R-:W-:Y:S02]  /*6820*/  LEA R0, R91.reuse, UR46, 0x3 ;  /* 0x0000002e5b007c11 */ /* 0x040fe4000f8e18ff */
[----:B------:R-:W-:Y:S02]  /*6830*/  SHF.L.U32 R3, R94, 0x1f, RZ ;  /* 0x0000001f5e037819 */ /* 0x000fe400000006ff */
[----:B------:R-:W-:Y:S02]  /*6840*/  LEA R5, R91, UR46, 0x4 ;  /* 0x0000002e5b057c11 */ /* 0x000fe4000f8e20ff */
[----:B-1----:R-:W1:Y:S02]  /*6850*/  SYNCS.PHASECHK.TRANS64.TRYWAIT P0, [R0+URZ+0x80], R3 ;  /* 0x00008003000075a7 */ /* 0x002e6400080011ff */
[----:B-1----:R-:W-:Y:S05]  /*6860*/  @!P0 BRA `(.L_x_102) ;  /* 0x0000003400248947 */ /* 0x002fea0003800000 */
.L_x_173:
[----:B------:R-:W-:Y:S01]  /*6870*/  R2UR UR7, R101 ;  /* 0x00000000650772ca */ /* 0x000fe200000e0000 */
[----:B------:R-:W2:Y:S01]  /*6880*/  LDS.128 R4, [R5+0xf0] ;  /* 0x0000f00005047984 */ /* 0x000ea20000000c00 */
[----:B-1----:R-:W-:Y:S01]  /*6890*/  VIADD R0, R0, 0x90 ;  /* 0x0000009000007836 */ /* 0x002fe20000000000 */
[----:B------:R-:W-:Y:S04]  /*68a0*/  UISETP.GE.AND UP0, UPT, UR39, 0x1, UPT ;  /* 0x000000012700788c */ /* 0x000fe8000bf06270 */
[----:B------:R-:W-:Y:S01]  /*68b0*/  PRMT R0, RZ, 0x654, R0 ;  /* 0x00000654ff007816 */ /* 0x000fe20000000000 */
[----:B------:R-:W-:Y:S01]  /*68c0*/  @!PT LDS RZ, [RZ] ;  /* 0x00000000fffff984 */ /* 0x000fe20000000800 */
[----:B------:R-:W-:Y:S01]  /*68d0*/  @!PT LDS RZ, [RZ] ;  /* 0x00000000fffff984 */ /* 0x000fe20000000800 */
[----:B------:R-:W-:Y:S01]  /*68e0*/  @!PT LDS RZ, [RZ] ;  /* 0x00000000fffff984 */ /* 0x000fe20000000800 */
[----:B------:R-:W-:Y:S01]  /*68f0*/  @!PT LDS RZ, [RZ] ;  /* 0x00000000fffff984 */ /* 0x000fe20000000800 */
[----:B------:R1:W-:Y:S06]  /*6900*/  MEMBAR.ALL.CTA ;  /* 0x0000000000007992 */ /* 0x0003ec0000008000 */
[----:B-1----:R-:W1:Y:S02]  /*6910*/  FENCE.VIEW.ASYNC.S ;  /* 0x00000000000073c6 */ /* 0x002e640000000000 */
[----:B-1----:R1:W-:Y:S01]  /*6920*/  SYNCS.ARRIVE.TRANS64.RED.A1T0 RZ, [R0+URZ], RZ ;  /* 0x000000ff00ff79a7 */ /* 0x0023e200081004ff */
[----:B--2---:R-:W-:Y:S11]  /*6930*/  LOP3.LUT P0, RZ, R6, 0x1, RZ, 0xc0, !PT ;  /* 0x0000000106ff7812 */ /* 0x004ff6000780c0ff */
[----:B------:R-:W-:Y:S02]  /*6940*/  @!UPT UIADD3 URZ, UPT, UPT, URZ, URZ, URZ ;  /* 0x000000fffffff290 */ /* 0x000fe4000fffe0ff */
[----:B------:R-:W-:Y:S01]  /*6950*/  VOTEU.ANY UP1, P0 ;  /* 0x0000000000ff7886 */ /* 0x000fe20000020100 */
[----:B------:R-:W-:Y:S01]  /*6960*/  PLOP3.LUT P0, PT, PT, PT, UP1, 0x80, 0x8 ;  /* 0x000000000008781c */ /* 0x000fe20003f0f018 */
[----:B------:R-:W-:Y:S06]  /*6970*/  UP2UR UR4, UPR, URZ, 0x2 ;  /* 0x00000002ff047883 */ /* 0x000fec0008000000 */
[----:B------:R-:W-:Y:S06]  /*6980*/  IMAD.U32 R103, RZ, RZ, UR4 ;  /* 0x00000004ff677e24 */ /* 0x000fec000f8e00ff */
[----:B------:R-:W-:Y:S02]  /*6990*/  @P0 SHF.R.U32.HI R2, RZ, 0x10, R5 ;  /* 0x00000010ff020819 */ /* 0x000fe40000011605 */
[----:B------:R-:W-:Y:S02]  /*69a0*/  @P0 MOV R3, R4 ;  /* 0x0000000400030202 */ /* 0x000fe40000000f00 */
[----:B------:R-:W-:Y:S02]  /*69b0*/  @P0 R2UR UR4, R2 ;  /* 0x00000000020402ca */ /* 0x000fe400000e0000 */
[----:B------:R-:W-:Y:S02]  /*69c0*/  @P0 LOP3.LUT R4, R5, 0xffff, RZ, 0xc0, !PT ;  /* 0x0000ffff05040812 */ /* 0x000fe400078ec0ff */
[----:B------:R-:W-:Y:S02]  /*69d0*/  @P0 R2UR UR6, R3 ;  /* 0x00000000030602ca */ /* 0x000fe400000e0000 */
[----:B------:R-:W-:Y:S07]  /*69e0*/  @P0 R2UR UR5, R4 ;  /* 0x00000000040502ca */ /* 0x000fee00000e0000 */
[----:B------:R-:W-:Y:S02]  /*69f0*/  @UP1 UMOV UR7, UR4 ;  /* 0x0000000400071c82 */ /* 0x000fe40008000000 */
[----:B------:R-:W-:Y:S02]  /*6a00*/  IMAD.U32 R101, RZ, RZ, UR7 ;  /* 0x00000007ff657e24 */ /* 0x000fe4000f8e00ff */
[----:B------:R-:W-:Y:S02]  /*6a10*/  @UP1 UMOV UR37, UR6 ;  /* 0x0000000600251c82 */ /* 0x000fe40008000000 */
[----:B------:R-:W-:Y:S01]  /*6a20*/  @UP1 UMOV UR36, UR5 ;  /* 0x0000000500241c82 */ /* 0x000fe20008000000 */
[----:B-1----:R-:W-:Y:S05]  /*6a30*/  BRA.U !UP0, `(.L_x_103) ;  /* 0x0000000108cc7547 */ /* 0x002fea000b800000 */
[----:B------:R-:W1:Y:S01]  /*6a40*/  LDCU UR12, c[0x0][0xf20] ;  /* 0x0001e400ff0c77ac */ /* 0x000e620008000800 */
[----:B------:R-:W-:Y:S02]  /*6a50*/  UIMAD.WIDE.U32 UR4, UR55, UR59, URZ ;  /* 0x0000003b370472a5 */ /* 0x000fe4000f8e00ff */
[----:B------:R-:W-:Y:S02]  /*6a60*/  UIMAD.WIDE.U32 UR6, UR60, UR56, URZ ;  /* 0x000000383c0672a5 */ /* 0x000fe4000f8e00ff */
[----:B------:R-:W-:Y:S02]  /*6a70*/  UISETP.NE.AND UP0, UPT, UR58, 0x1, UPT ;  /* 0x000000013a00788c */ /* 0x000fe4000bf05270 */
[----:B------:R-:W-:Y:S02]  /*6a80*/  UIMAD.WIDE.U32 UR8, UR36, UR59, URZ ;  /* 0x0000003b240872a5 */ /* 0x000fe4000f8e00ff */
[----:B------:R-:W-:Y:S02]  /*6a90*/  UIMAD.WIDE.U32 UR10, UR37, UR56, URZ ;  /* 0x00000038250a72a5 */ /* 0x000fe4000f8e00ff */
[----:B------:R-:W-:Y:S02]  /*6aa0*/  UISETP.NE.AND UP1, UPT, UR42, 0x1, UPT ;  /* 0x000000012a00788c */ /* 0x000fe4000bf25270 */
[----:B------:R-:W-:Y:S01]  /*6ab0*/  UISETP.NE.AND UP2, UPT, UR39, 0x1, UPT ;  /* 0x000000012700788c */ /* 0x000fe2000bf45270 */
[----:B------:R-:W-:Y:S02]  /*6ac0*/  UMOV UR4, UR5 ;  /* 0x0000000500047c82 */ /* 0x000fe40008000000 */
[----:B-1----:R-:W-:Y:S03]  /*6ad0*/  USHF.R.U32.HI UR5, URZ, UR12, UR4 ;  /* 0x0000000cff057299 */ /* 0x002fe60008011604 */
[----:B------:R-:W-:Y:S02]  /*6ae0*/  UMOV UR4, UR7 ;  /* 0x0000000700047c82 */ /* 0x000fe40008000000 */
[----:B------:R-:W-:Y:S02]  /*6af0*/  USHF.R.U32.HI UR7, URZ, UR57, UR4 ;  /* 0x00000039ff077299 */ /* 0x000fe40008011604 */
[----:B------:R-:W-:Y:S02]  /*6b00*/  USEL UR4, UR55, UR5, !UP0 ;  /* 0x0000000537047287 */ /* 0x000fe4000c000000 */
[----:B------:R-:W-:Y:S01]  /*6b10*/  USEL UR7, UR60, UR7, !UP1 ;  /* 0x000000073c077287 */ /* 0x000fe2000c800000 */
[----:B------:R-:W-:Y:S01]  /*6b20*/  UMOV UR5, UR9 ;  /* 0x0000000900057c82 */ /* 0x000fe20008000000 */
[----:B------:R-:W-:Y:S02]  /*6b30*/  UIMAD.WIDE.U32 UR8, UR4, UR40, URZ ;  /* 0x00000028040872a5 */ /* 0x000fe4000f8e00ff */
[----:B------:R-:W-:Y:S03]  /*6b40*/  USHF.R.U32.HI UR6, URZ, UR12, UR5 ;  /* 0x0000000cff067299 */ /* 0x000fe60008011605 */
[----:B------:R-:W-:Y:S01]  /*6b50*/  UMOV UR5, UR11 ;  /* 0x0000000b00057c82 */ /* 0x000fe20008000000 */
[----:B------:R-:W-:Y:S02]  /*6b60*/  UIMAD.WIDE.U32 UR10, UR7, UR40, URZ ;  /* 0x00000028070a72a5 */ /* 0x000fe4000f8e00ff */
[----:B------:R-:W-:Y:S02]  /*6b70*/  USHF.R.U32.HI UR12, URZ, UR57, UR5 ;  /* 0x00000039ff0c7299 */ /* 0x000fe40008011605 */
[----:B------:R-:W-:Y:S01]  /*6b80*/  USEL UR6, UR36, UR6, !UP0 ;  /* 0x0000000624067287 */ /* 0x000fe2000c000000 */
[----:B------:R-:W-:Y:S02]  /*6b90*/  UMOV UR5, UR9 ;  /* 0x0000000900057c82 */ /* 0x000fe40008000000 */
[----:B------:R-:W-:Y:S01]  /*6ba0*/  UMOV UR10, UR11 ;  /* 0x0000000b000a7c82 */ /* 0x000fe20008000000 */
[----:B------:R-:W-:Y:S02]  /*6bb0*/  @UP2 USHF.R.U32.HI UR4, URZ, UR41, UR5 ;  /* 0x00000029ff042299 */ /* 0x000fe40008011605 */
[----:B------:R-:W-:Y:S02]  /*6bc0*/  @UP2 USHF.R.U32.HI UR7, URZ, UR41, UR10 ;  /* 0x00000029ff072299 */ /* 0x000fe4000801160a */
[----:B------:R-:W-:Y:S02]  /*6bd0*/  UIMAD UR4, UR39, UR4, URZ ;  /* 0x00000004270472a4 */ /* 0x000fe4000f8e02ff */
[----:B------:R-:W-:Y:S02]  /*6be0*/  UIMAD.WIDE.U32 UR10, UR6, UR40, URZ ;  /* 0x00000028060a72a5 */ /* 0x000fe4000f8e00ff */
[----:B------:R-:W-:Y:S02]  /*6bf0*/  USEL UR5, UR37, UR12, !UP1 ;  /* 0x0000000c25057287 */ /* 0x000fe4000c800000 */
[----:B------:R-:W-:Y:S02]  /*6c00*/  UIMAD UR8, UR39, UR7, URZ ;  /* 0x00000007270872a4 */ /* 0x000fe4000f8e02ff */
[----:B------:R-:W-:Y:S03]  /*6c10*/  UISETP.GE.AND UP0, UPT, UR6, UR4, UPT ;  /* 0x000000040600728c */ /* 0x000fe6000bf06270 */
[----:B------:R-:W-:Y:S01]  /*6c20*/  UMOV UR4, UR11 ;  /* 0x0000000b00047c82 */ /* 0x000fe20008000000 */
[----:B------:R-:W-:Y:S02]  /*6c30*/  UISETP.GE.OR UP0, UPT, UR5, UR8, UP0 ;  /* 0x000000080500728c */ /* 0x000fe40008706670 */
[----:B------:R-:W-:Y:S02]  /*6c40*/  USHF.R.U32.HI UR4, URZ, UR41, UR4 ;  /* 0x00000029ff047299 */ /* 0x000fe40008011604 */
[----:B------:R-:W-:Y:S02]  /*6c50*/  UIMAD.WIDE.U32 UR8, UR5, UR40, URZ ;  /* 0x00000028050872a5 */ /* 0x000fe4000f8e00ff */
[----:B------:R-:W-:Y:S02]  /*6c60*/  USEL UR11, UR6, UR4, !UP2 ;  /* 0x00000004060b7287 */ /* 0x000fe4000d000000 */
[----:B------:R-:W-:Y:S02]  /*6c70*/  UIADD3 UR8, UPT, UPT, -UR5, URZ, URZ ;  /* 0x000000ff05087290 */ /* 0x000fe4000fffe1ff */
[----:B------:R-:W-:Y:S01]  /*6c80*/  UIADD3 UR10, UPT, UPT, -UR11, URZ, URZ ;  /* 0x000000ff0b0a7290 */ /* 0x000fe2000fffe1ff */
[----:B------:R-:W-:Y:S01]  /*6c90*/  @!UP0 UMOV UR4, UR9 ;  /* 0x0000000900048c82 */ /* 0x000fe20008000000 */
[----:B------:R-:W-:Y:S02]  /*6ca0*/  UIADD3 UR9, UPT, UPT, -UR6, URZ, URZ ;  /* 0x000000ff06097290 */ /* 0x000fe4000fffe1ff */
[----:B------:R-:W-:Y:S02]  /*6cb0*/  @!UP0 USHF.R.U32.HI UR4, URZ, UR41, UR4 ;  /* 0x00000029ff048299 */ /* 0x000fe40008011604 */
[----:B------:R-:W-:Y:S02]  /*6cc0*/  UIMAD UR10, UR39, UR10, UR6 ;  /* 0x0000000a270a72a4 */ /* 0x000fe4000f8e0206 */
[----:B------:R-:W-:Y:S04]  /*6cd0*/  @!UP0 USEL UR4, UR5, UR4, !UP2 ;  /* 0x0000000405048287 */ /* 0x000fe8000d000000 */
[----:B------:R-:W-:Y:S02]  /*6ce0*/  @!UP0 UIMAD UR10, UR7, UR10, UR4 ;  /* 0x0000000a070a82a4 */ /* 0x000fe4000f8e0204 */
[----:B------:R-:W-:Y:S02]  /*6cf0*/  @!UP0 UIADD3 UR11, UPT, UPT, UR11, -UR4, URZ ;  /* 0x800000040b0b8290 */ /* 0x000fe4000fffe0ff */
[----:B------:R-:W-:Y:S02]  /*6d00*/  UIMAD UR7, UR42, UR8, UR37 ;  /* 0x000000082a0772a4 */ /* 0x000fe4000f8e0225 */
[----:B------:R-:W-:Y:S02]  /*6d10*/  @!UP0 UIMAD UR6, UR11, UR39, UR5 ;  /* 0x000000270b0682a4 */ /* 0x000fe4000f8e0205 */
[----:B------:R-:W-:Y:S01]  /*6d20*/  UIMAD UR4, UR58, UR9, UR36 ;  /* 0x000000093a0472a4 */ /* 0x000fe2000f8e0224 */
[----:B------:R-:W-:Y:S02]  /*6d30*/  @!UP0 UMOV UR5, UR10 ;  /* 0x0000000a00058c82 */ /* 0x000fe40008000000 */
[----:B------:R-:W-:Y:S02]  /*6d40*/  UIMAD UR37, UR5, UR42, UR7 ;  /* 0x0000002a052572a4 */ /* 0x000fe4000f8e0207 */
[----:B------:R-:W-:Y:S11]  /*6d50*/  UIMAD UR36, UR6, UR58, UR4 ;  /* 0x0000003a062472a4 */ /* 0x000ff6000f8e0204 */
[----:B------:R-:W-:Y:S01]  /*6d60*/  @!UPT UIADD3 URZ, UPT, UPT, URZ, URZ, URZ ;  /* 0x000000fffffff290 */ /* 0x000fe2000fffe0ff */
.L_x_103:
[----:B------:R-:W-:Y:S01]  /*6d70*/  UISETP.NE.AND UP0, UPT, UR38, 0x1, UPT ;  /* 0x000000012600788c */ /* 0x000fe2000bf05270 */
[----:B------:R-:W-:Y:S01]  /*6d80*/  R2UR UR11, R102 ;  /* 0x00000000660b72ca */ /* 0x000fe200000e0000 */
[----:B------:R-:W-:Y:S01]  /*6d90*/  USHF.L.U32 UR50, UR26, 0x7, URZ ;  /* 0x000000071a327899 */ /* 0x000fe200080006ff */
[----:B------:R-:W-:Y:S01]  /*6da0*/  IADD3 R91, PT, PT, R91, 0x1, RZ ;  /* 0x000000015b5b7810 */ /* 0x000fe20007ffe0ff */
[----:B------:R-:W-:Y:S07]  /*6db0*/  USHF.L.U32 UR49, UR28, 0x6, URZ ;  /* 0x000000061c317899 */ /* 0x000fee00080006ff */
[----:B------:R-:W1:Y:S01]  /*6dc0*/  @!UP0 LDCU.128 UR12, c[0x0][0xf10] ;  /* 0x0001e200ff0c87ac */ /* 0x000e620008000c00 */
[----:B------:R-:W2:Y:S01]  /*6dd0*/  @!UP0 LDCU UR5, c[0x0][0xf0c] ;  /* 0x0001e180ff0587ac */ /* 0x000ea20008000800 */
[----:B------:R-:W3:Y:S01]  /*6de0*/  @!UP0 LDCU UR10, c[0x0][0xf20] ;  /* 0x0001e400ff0a87ac */ /* 0x000ee20008000800 */
[----:B-1----:R-:W-:Y:S02]  /*6df0*/  UIMAD.WIDE.U32 UR8, UR37, UR12, URZ ;  /* 0x0000000c250872a5 */ /* 0x002fe4000f8e00ff */
[----:B------:R-:W-:Y:S02]  /*6e00*/  UIMAD.WIDE.U32 UR6, UR36, UR15, URZ ;  /* 0x0000000f240672a5 */ /* 0x000fe4000f8e00ff */
[----:B------:R-:W-:Y:S03]  /*6e10*/  @!UP0 UISETP.NE.AND UP1, UPT, UR14, 0x1, UPT ;  /* 0x000000010e00888c */ /* 0x000fe6000bf25270 */
[----:B------:R-:W-:Y:S01]  /*6e20*/  @!UP0 UMOV UR4, UR9 ;  /* 0x0000000900048c82 */ /* 0x000fe20008000000 */
[----:B--2---:R-:W-:Y:S02]  /*6e30*/  @!UP0 UISETP.NE.AND UP2, UPT, UR5, 0x1, UPT ;  /* 0x000000010500888c */ /* 0x004fe4000bf45270 */
[----:B------:R-:W-:Y:S01]  /*6e40*/  @!UP0 USHF.R.U32.HI UR4, URZ, UR13, UR4 ;  /* 0x0000000dff048299 */ /* 0x000fe20008011604 */
[----:B------:R-:W-:Y:S02]  /*6e50*/  @!UP0 UMOV UR6, UR7 ;  /* 0x0000000700068c82 */ /* 0x000fe40008000000 */
[----:B---3--:R-:W-:Y:S02]  /*6e60*/  @!UP0 USHF.R.U32.HI UR6, URZ, UR10, UR6 ;  /* 0x0000000aff068299 */ /* 0x008fe40008011606 */
[----:B------:R-:W-:Y:S02]  /*6e70*/  @!UP0 USEL UR7, UR37, UR4, !UP2 ;  /* 0x0000000425078287 */ /* 0x000fe4000d000000 */
[----:B------:R-:W-:Y:S04]  /*6e80*/  @!UP0 USEL UR6, UR36, UR6, !UP1 ;  /* 0x0000000624068287 */ /* 0x000fe8000c800000 */
[----:B------:R-:W-:Y:S02]  /*6e90*/  @!UP0 UIADD3 UR4, UPT, UPT, -UR7, UR6, URZ ;  /* 0x0000000607048290 */ /* 0x000fe4000fffe1ff */
[----:B------:R-:W-:Y:S02]  /*6ea0*/  @!UP0 UIADD3 UR6, UPT, UPT, UR7, -UR6, URZ ;  /* 0x8000000607068290 */ /* 0x000fe4000fffe0ff */
[----:B------:R-:W-:Y:S02]  /*6eb0*/  @!UP0 UIMAD UR37, UR4, UR5, UR37 ;  /* 0x00000005042582a4 */ /* 0x000fe4000f8e0225 */
[----:B------:R-:W-:Y:S02]  /*6ec0*/  @!UP0 UIMAD UR36, UR6, UR14, UR36 ;  /* 0x0000000e062482a4 */ /* 0x000fe4000f8e0224 */
[----:B------:R-:W-:Y:S09]  /*6ed0*/  ULOP3.LUT UP0, URZ, UR11, 0x1b0, URZ, 0xc0, !UPT ;  /* 0x000001b00bff7892 */ /* 0x000ff2000f80c0ff */
[----:B------:R-:W-:Y:S05]  /*6ee0*/  BRA.U !UP0, `(.L_x_104) ;  /* 0x00000001087c7547 */ /* 0x000fea000b800000 */
[----:B------:R-:W1:Y:S01]  /*6ef0*/  LDCU.64 UR8, c[0x4][0x80] ;  /* 0x01001000ff0877ac */ /* 0x000e620008000a00 */
[----:B------:R-:W-:Y:S01]  /*6f00*/  MOV R2, 0x0 ;  /* 0x0000000000027802 */ /* 0x000fe20000000f00 */
[----:B------:R-:W-:Y:S02]  /*6f10*/  HFMA2 R12, -RZ, RZ, 0, 5.9604644775390625e-08 ;  /* 0x00000001ff0c7431 */ /* 0x000fe400000001ff */
[----:B------:R-:W-:Y:S01]  /*6f20*/  IMAD.MOV.U32 R8, RZ, RZ, 0x70 ;  /* 0x00000070ff087424 */ /* 0x000fe200078e00ff */
[----:B------:R2:W3:Y:S01]  /*6f30*/  LDC.64 R14, c[0x4][R2] ;  /* 0x01000000020e7b82 */ /* 0x0004e20000000a00 */
[----:B------:R-:W4:Y:S01]  /*6f40*/  LDCU.64 UR6, c[0x4][0x88] ;  /* 0x01001100ff0677ac */ /* 0x000f220008000a00 */
[----:B------:R-:W-:Y:S01]  /*6f50*/  IMAD.MOV.U32 R13, RZ, RZ, RZ ;  /* 0x000000ffff0d7224 */ /* 0x000fe200078e00ff */
[----:B------:R-:W2:Y:S01]  /*6f60*/  LDCU.64 UR4, c[0x4][0x8] ;  /* 0x01000100ff0477ac */ /* 0x000ea20008000a00 */
[----:B-1----:R-:W-:Y:S01]  /*6f70*/  MOV R5, UR9 ;  /* 0x0000000900057c02 */ /* 0x002fe20008000f00 */
[----:B------:R-:W-:Y:S01]  /*6f80*/  IMAD.U32 R4, RZ, RZ, UR8 ;  /* 0x00000008ff047e24 */ /* 0x000fe2000f8e00ff */
[----:B----4-:R-:W-:Y:S01]  /*6f90*/  MOV R7, UR7 ;  /* 0x0000000700077c02 */ /* 0x010fe20008000f00 */
[----:B------:R-:W-:Y:S01]  /*6fa0*/  IMAD.U32 R6, RZ, RZ, UR6 ;  /* 0x00000006ff067e24 */ /* 0x000fe2000f8e00ff */
[----:B--2---:R-:W-:Y:S01]  /*6fb0*/  MOV R11, UR5 ;  /* 0x00000005000b7c02 */ /* 0x004fe20008000f00 */
[----:B------:R-:W-:Y:S02]  /*6fc0*/  IMAD.U32 R10, RZ, RZ, UR4 ;  /* 0x00000004ff0a7e24 */ /* 0x000fe4000f8e00ff */
[----:B------:R-:W-:Y:S07]  /*6fd0*/  LEPC R20, `(.L_x_105) ;  /* 0x000000001014794e */ /* 0x000fee0000000000 */
[----:B---3-5:R-:W-:Y:S05]  /*6fe0*/  CALL.ABS.NOINC R14 ;  /* 0x000000000e007343 */ /* 0x028fea0003c00000 */
.L_x_105:
[----:B------:R-:W1:Y:S01]  /*6ff0*/  LDCU.64 UR8, c[0x4][0x80] ;  /* 0x01001000ff0877ac */ /* 0x000e620008000a00 */
[----:B------:R-:W2:Y:S01]  /*7000*/  LDC.64 R2, c[0x4][R2] ;  /* 0x0100000002027b82 */ /* 0x000ea20000000a00 */
[----:B------:R-:W-:Y:S02]  /*7010*/  HFMA2 R12, -RZ, RZ, 0, 5.9604644775390625e-08 ;  /* 0x00000001ff0c7431 */ /* 0x000fe400000001ff */
[----:B------:R-:W-:Y:S02]  /*7020*/  IMAD.MOV.U32 R8, RZ, RZ, 0x70 ;  /* 0x00000070ff087424 */ /* 0x000fe400078e00ff */
[----:B------:R-:W-:Y:S01]  /*7030*/  IMAD.MOV.U32 R13, RZ, RZ, RZ ;  /* 0x000000ffff0d7224 */ /* 0x000fe200078e00ff */
[----:B------:R-:W3:Y:S01]  /*7040*/  LDCU.64 UR6, c[0x4][0x88] ;  /* 0x01001100ff0677ac */ /* 0x000ee20008000a00 */
[----:B------:R-:W4:Y:S01]  /*7050*/  LDCU.64 UR4, c[0x4][0x8] ;  /* 0x01000100ff0477ac */ /* 0x000f220008000a00 */
[----:B-1----:R-:W-:Y:S02]  /*7060*/  MOV R4, UR8 ;  /* 0x0000000800047c02 */ /* 0x002fe40008000f00 */
[----:B------:R-:W-:Y:S02]  /*7070*/  MOV R5, UR9 ;  /* 0x0000000900057c02 */ /* 0x000fe40008000f00 */
[----:B---3--:R-:W-:Y:S01]  /*7080*/  MOV R7, UR7 ;  /* 0x0000000700077c02 */ /* 0x008fe20008000f00 */
[----:B------:R-:W-:Y:S01]  /*7090*/  IMAD.U32 R6, RZ, RZ, UR6 ;  /* 0x00000006ff067e24 */ /* 0x000fe2000f8e00ff */
[----:B----4-:R-:W-:Y:S01]  /*70a0*/  MOV R11, UR5 ;  /* 0x00000005000b7c02 */ /* 0x010fe20008000f00 */
[----:B------:R-:W-:Y:S02]  /*70b0*/  IMAD.U32 R10, RZ, RZ, UR4 ;  /* 0x00000004ff0a7e24 */ /* 0x000fe4000f8e00ff */
[----:B------:R-:W-:Y:S07]  /*70c0*/  LEPC R20, `(.L_x_104) ;  /* 0x000000001014794e */ /* 0x000fee0000000000 */
[----:B--2---:R-:W-:Y:S05]  /*70d0*/  CALL.ABS.NOINC R2 ;  /* 0x0000000002007343 */ /* 0x004fea0003c00000 */
.L_x_104:
[----:B------:R-:W-:Y:S02]  /*70e0*/  R2UR UR6, R88 ;  /* 0x00000000580672ca */ /* 0x000fe400000e0000 */
[----:B------:R-:W-:Y:S02]  /*70f0*/  R2UR UR5, R100 ;  /* 0x00000000640572ca */ /* 0x000fe400000e0000 */
[----:B------:R-:W-:Y:S02]  /*7100*/  R2UR UR4, R99 ;  /* 0x00000000630472ca */ /* 0x000fe400000e0000 */
[----:B------:R-:W-:Y:S02]  /*7110*/  ISETP.NE.U32.AND P4, PT, R78, RZ, PT ;  /* 0x000000ff4e00720c */ /* 0x000fe40003f85070 */
[----:B------:R-:W-:Y:S02]  /*7120*/  ISETP.NE.U32.AND P2, PT, RZ, UR62, PT ;  /* 0x0000003eff007c0c */ /* 0x000fe4000bf45070 */
[----:B------:R-:W-:Y:S02]  /*7130*/  ISETP.NE.AND.EX P4, PT, R79, RZ, PT, P4 ;  /* 0x000000ff4f00720c */ /* 0x000fe40003f85340 */
[----:B------:R-:W-:Y:S01]  /*7140*/  ISETP.NE.AND.EX P2, PT, RZ, UR63, PT, P2 ;  /* 0x0000003fff007c0c */ /* 0x000fe2000bf45320 */
[----:B------:R-:W-:Y:S02]  /*7150*/  UISETP.NE.AND UP2, UPT, UR6, URZ, UPT ;  /* 0x000000ff0600728c */ /* 0x000fe4000bf45270 */
[----:B------:R-:W-:Y:S04]  /*7160*/  UISETP.NE.U32.AND UP0, UPT, UR5, URZ, UPT ;  /* 0x000000ff0500728c */ /* 0x000fe8000bf05070 */
[----:B------:R-:W-:Y:S01]  /*7170*/  UISETP.NE.AND.EX UP1, UPT, UR4, URZ, UPT, UP0 ;  /* 0x000000ff0400728c */ /* 0x000fe2000bf25300 */
[----:B------:R-:W-:Y:S01]  /*7180*/  PLOP3.LUT P1, PT, PT, PT, UP2, 0x80, 0x8 ;  /* 0x000000000008781c */ /* 0x000fe20003f2f028 */
[----:B------:R-:W-:Y:S03]  /*7190*/  UPLOP3.LUT UP0, UPT, UPT, UPT, UPT, 0x40, 0x4 ;  /* 0x000000000004789c */ /* 0x000fe60003f0e870 */
[----:B------:R-:W-:Y:S06]  /*71a0*/  @UP2 UPLOP3.LUT UP0, UPT, UPT, UPT, UP1, 0x80, 0x8 ;  /* 0x000000000008289c */ /* 0x000fec0003f0f010 */
[----:B------:R-:W-:Y:S01]  /*71b0*/  PLOP3.LUT P0, PT, PT, PT, UP0, 0x80, 0x8 ;  /* 0x000000000008781c */ /* 0x000fe20003f0f008 */
[----:B------:R-:W-:Y:S01]  /*71c0*/  @!UPT UIADD3 URZ, UPT, UPT, URZ, URZ, URZ ;  /* 0x000000fffffff290 */ /* 0x000fe2000fffe0ff */
[----:B------:R-:W-:Y:S11]  /*71d0*/  BRA.U !UP1, `(.L_x_106) ;  /* 0x0000000109407547 */ /* 0x000ff6000b800000 */
[----:B------:R-:W-:Y:S01]  /*71e0*/  UISETP.NE.U32.AND UP0, UPT, UR62, URZ, UPT ;  /* 0x000000ff3e00728c */ /* 0x000fe2000bf05070 */
[----:B------:R-:W-:Y:S01]  /*71f0*/  R2UR UR6, R100 ;  /* 0x00000000640672ca */ /* 0x000fe200000e0000 */
[----:B------:R-:W1:Y:S01]  /*7200*/  LDCU.64 UR8, c[0x0][0x358] ;  /* 0x00006b00ff0877ac */ /* 0x000e620008000a00 */
[----:B------:R-:W-:Y:S02]  /*7210*/  HFMA2 R84, -RZ, RZ, 0, 5.9604644775390625e-08 ;  /* 0x00000001ff547431 */ /* 0x000fe400000001ff */
[----:B------:R-:W-:Y:S01]  /*7220*/  IMAD.MOV.U32 R0, RZ, RZ, 0x1 ;  /* 0x00000001ff007424 */ /* 0x000fe200078e00ff */
[----:B------:R-:W-:Y:S06]  /*7230*/  UISETP.NE.AND.EX UP0, UPT, UR63, URZ, UPT, UP0 ;  /* 0x000000ff3f00728c */ /* 0x000fec000bf05300 */
[----:B------:R-:W-:Y:S05]  /*7240*/  PLOP3.LUT P3, PT, PT, PT, UP0, 0x80, 0x8 ;  /* 0x000000000008781c */ /* 0x000fea0003f6f008 */
[----:B------:R-:W2:Y:S01]  /*7250*/  @UP0 LDCU.64 UR4, c[0x0][0xc88] ;  /* 0x00019100ff0407ac */ /* 0x000ea20008000a00 */
[----:B------:R-:W-:Y:S07]  /*7260*/  @UP0 UIMAD UR6, UR52, UR6, URZ ;  /* 0x00000006340602a4 */ /* 0x000fee000f8e02ff */
[----:B------:R-:W-:Y:S01]  /*7270*/  @!P3 PRMT R84, R0, 0x7610, R84 ;  /* 0x000076100054b816 */ /* 0x000fe20000000054 */
[----:B--2---:R-:W-:Y:S06]  /*7280*/  @UP0 UIMAD.WIDE UR4, UR6, 0x4, UR4 ;  /* 0x00000004060408a5 */ /* 0x004fec000f8e0204 */
[----:B------:R-:W-:Y:S02]  /*7290*/  IMAD.U32 R2, RZ, RZ, UR4 ;  /* 0x00000004ff027e24 */ /* 0x000fe4000f8e00ff */
[----:B------:R-:W-:Y:S03]  /*72a0*/  IMAD.U32 R3, RZ, RZ, UR5 ;  /* 0x00000005ff037e24 */ /* 0x000fe6000f8e00ff */
[----:B------:R-:W2:Y:S02]  /*72b0*/  @!UP0 LDCU UR4, c[0x0][0xc80] ;  /* 0x00019000ff0487ac */ /* 0x000ea40008000800 */
[----:B-1---5:R1:W5:Y:S02]  /*72c0*/  @P3 LDG.E R41, desc[UR8][R2.64] ;  /* 0x0000000802293981 */ /* 0x022364000c1e1900 */
[----:B-12---:R-:W-:Y:S02]  /*72d0*/  @!P3 MOV R41, UR4 ;  /* 0x000000040029bc02 */ /* 0x006fe40008000f00 */
.L_x_106:
[----:B------:R-:W-:Y:S05]  /*72e0*/  @!P4 BRA `(.L_x_107) ;  /* 0x000000000024c947 */ /* 0x000fea0003800000 */
[----:B------:R-:W-:Y:S01]  /*72f0*/  ISETP.NE.U32.AND P3, PT, R76, RZ, PT ;  /* 0x000000ff4c00720c */ /* 0x000fe20003f65070 */
[----:B------:R-:W1:Y:S03]  /*7300*/  LDCU.64 UR4, c[0x0][0x358] ;  /* 0x00006b00ff0477ac */ /* 0x000e660008000a00 */
[----:B------:R-:W-:Y:S11]  /*7310*/  ISETP.NE.AND.EX P3, PT, R77, RZ, PT, P3 ;  /* 0x000000ff4d00720c */ /* 0x000ff60003f65330 */
[----:B------:R-:W-:Y:S02]  /*7320*/  @!UPT UIADD3 URZ, UPT, UPT, URZ, URZ, URZ ;  /* 0x000000fffffff290 */ /* 0x000fe4000fffe0ff */
[----:B------:R-:W2:Y:S01]  /*7330*/  @P3 LDC.64 R2, c[0x0][0xca8] ;  /* 0x00032a00ff023b82 */ /* 0x000ea20000000a00 */
[----:B------:R-:W-:Y:S04]  /*7340*/  @P3 IMAD R0, R78, UR52, RZ ;  /* 0x000000344e003c24 */ /* 0x000fe8000f8e02ff */
[----:B--2---:R-:W-:Y:S05]  /*7350*/  @P3 IMAD.WIDE R2, R0, 0x4, R2 ;  /* 0x0000000400023825 */ /* 0x004fea00078e0202 */
[----:B-1---5:R1:W5:Y:S02]  /*7360*/  @P3 LDG.E R38, desc[UR4][R2.64] ;  /* 0x0000000402263981 */ /* 0x022364000c1e1900 */
[----:B-1----:R-:W2:Y:S02]  /*7370*/  @!P3 LDC R38, c[0x0][0xca0] ;  /* 0x00032800ff26bb82 */ /* 0x002ea40000000800 */
.L_x_107:
[----:B-----5:R-:W-:Y:S01]  /*7380*/  FSETP.NEU.AND P3, PT, R41, RZ, PT ;  /* 0x000000ff2900720b */ /* 0x020fe20003f6d000 */
[----:B------:R-:W-:Y:S01]  /*7390*/  ULOP3.LUT UR4, UR54, 0x1, URZ, 0x3c, !UPT ;  /* 0x0000000136047892 */ /* 0x000fe2000f8e3cff */
[----:B------:R-:W-:Y:S01]  /*73a0*/  SEL R4, RZ, 0xffffffff, P2 ;  /* 0xffffffffff047807 */ /* 0x000fe20001000000 */
[----:B------:R-:W-:Y:S01]  /*73b0*/  IMAD.U32 R110, RZ, RZ, UR45 ;  /* 0x0000002dff6e7e24 */ /* 0x000fe2000f8e00ff */
[----:B------:R-:W-:Y:S01]  /*73c0*/  @P1 LOP3.LUT P2, RZ, R84, 0xff, RZ, 0xc0, !PT ;  /* 0x000000ff54ff1812 */ /* 0x000fe2000784c0ff */
[----:B------:R-:W-:Y:S01]  /*73d0*/  IMAD.SHL.U32 R81, R93, 0x10, RZ ;  /* 0x000000105d517824 */ /* 0x000fe200078e00ff */
[----:B------:R-:W-:Y:S01]  /*73e0*/  @P1 SEL R3, RZ, 0xffffffff, P3 ;  /* 0xffffffffff031807 */ /* 0x000fe20001800000 */
[----:B------:R-:W-:Y:S01]  /*73f0*/  IMAD.U32 R111, RZ, RZ, UR4 ;  /* 0x00000004ff6f7e24 */ /* 0x000fe2000f8e00ff */
[----:B------:R-:W-:Y:S01]  /*7400*/  LEA R89, R36, UR46, 0x3 ;  /* 0x0000002e24597c11 */ /* 0x000fe2000f8e18ff */
[----:B------:R-:W-:Y:S01]  /*7410*/  IMAD.SHL.U32 R110, R110, 0x2000, RZ ;  /* 0x000020006e6e7824 */ /* 0x000fe200078e00ff */
[----:B------:R-:W-:Y:S01]  /*7420*/  @P0 SEL R3, R4, R3, !P2 ;  /* 0x0000000304030207 */ /* 0x000fe20005000000 */
[----:B------:R-:W-:Y:S01]  /*7430*/  IMAD.SHL.U32 R80, R92, 0x10, RZ ;  /* 0x000000105c507824 */ /* 0x000fe200078e00ff */
[----:B------:R-:W-:Y:S01]  /*7440*/  SHF.L.U32 R2, R95, 0x1f, RZ ;  /* 0x0000001f5f027819 */ /* 0x000fe200000006ff */
[----:B------:R-:W-:Y:S01]  /*7450*/  IMAD.IADD R82, R97, 0x1, R110 ;  /* 0x0000000161527824 */ /* 0x000fe200078e026e */
[----:B------:R-:W-:Y:S01]  /*7460*/  @P1 LOP3.LUT R3, R3, 0x1, RZ, 0xc0, !PT ;  /* 0x0000000103031812 */ /* 0x000fe200078ec0ff */
[----:B------:R-:W-:Y:S01]  /*7470*/  BSSY B1, `(.L_x_108) ;  /* 0x0000039000017945 */ /* 0x000fe20003800000 */
[----:B------:R-:W-:Y:S01]  /*7480*/  PLOP3.LUT P2, PT, PT, PT, UP1, 0x80, 0x8 ;  /* 0x000000000008781c */ /* 0x000fe20003f4f018 */
[----:B------:R-:W-:Y:S01]  /*7490*/  IMAD.IADD R83, R82, 0x1, R81 ;  /* 0x0000000152537824 */ /* 0x000fe200078e0251 */
[----:B------:R-:W-:Y:S01]  /*74a0*/  ISETP.NE.U32.OR P5, PT, R3, 0x1, !P1 ;  /* 0x000000010300780c */ /* 0x000fe20004fa5470 */
[----:B------:R-:W-:Y:S01]  /*74b0*/  IMAD.U32 R3, RZ, RZ, UR45 ;  /* 0x0000002dff037e24 */ /* 0x000fe2000f8e00ff */
[----:B------:R-:W-:Y:S01]  /*74c0*/  LOP3.LUT P4, R90, R84, 0xff, RZ, 0xc0, !PT ;  /* 0x000000ff545a7812 */ /* 0x000fe2000788c0ff */
[----:B------:R-:W-:Y:S01]  /*74d0*/  IMAD.MOV.U32 R109, RZ, RZ, 0x1 ;  /* 0x00000001ff6d7424 */ /* 0x000fe200078e00ff */
[----:B------:R-:W-:Y:S01]  /*74e0*/  P2R R108, PR, RZ, 0x20 ;  /* 0x00000020ff6c7803 */ /* 0x000fe20000000000 */
[----:B------:R-:W-:Y:S01]  /*74f0*/  IMAD R39, R36, 0x40, R37 ;  /* 0x0000004024277824 */ /* 0x000fe200078e0225 */
[----:B------:R-:W-:Y:S01]  /*7500*/  LEA R0, R3, UR46, 0x3 ;  /* 0x0000002e03007c11 */ /* 0x000fe2000f8e18ff */
[----:B------:R-:W-:Y:S01]  /*7510*/  IMAD.U32 R112, RZ, RZ, UR45 ;  /* 0x0000002dff707e24 */ /* 0x000fe2000f8e00ff */
[----:B------:R-:W-:Y:S02]  /*7520*/  SEL R3, RZ, 0xffffffff, P3 ;  /* 0xffffffffff037807 */ /* 0x000fe40001800000 */
[----:B------:R-:W-:Y:S02]  /*7530*/  CS2R R74, SRZ ;  /* 0x00000000004a7805 */ /* 0x000fe4000001ff00 */
[----:B------:R-:W-:Y:S02]  /*7540*/  CS2R R72, SRZ ;  /* 0x0000000000487805 */ /* 0x000fe4000001ff00 */
[----:B------:R-:W-:Y:S02]  /*7550*/  CS2R R66, SRZ ;  /* 0x0000000000427805 */ /* 0x000fe4000001ff00 */
[----:B------:R-:W-:Y:S02]  /*7560*/  @P2 SEL R3, R4, R3, !P4 ;  /* 0x0000000304032207 */ /* 0x000fe40006000000 */
[----:B------:R-:W-:Y:S02]  /*7570*/  CS2R R64, SRZ ;  /* 0x0000000000407805 */ /* 0x000fe4000001ff00 */
[----:B------:R-:W-:Y:S02]  /*7580*/  @P5 SHF.L.U32 R5, R111, 0x1f, RZ ;  /* 0x0000001f6f055819 */ /* 0x000fe400000006ff */
[----:B------:R-:W-:Y:S02]  /*7590*/  CS2R R58, SRZ ;  /* 0x00000000003a7805 */ /* 0x000fe4000001ff00 */
[----:B------:R-:W-:Y:S02]  /*75a0*/  LOP3.LUT R3, R3, 0x1, RZ, 0xc0, !PT ;  /* 0x0000000103037812 */ /* 0x000fe400078ec0ff */
[----:B------:R-:W-:Y:S01]  /*75b0*/  CS2R R56, SRZ ;  /* 0x0000000000387805 */ /* 0x000fe2000001ff00 */
[----:B------:R-:W1:Y:S01]  /*75c0*/  @P5 SYNCS.PHASECHK.TRANS64.TRYWAIT P1, [R0+URZ+0x40], R5 ;  /* 0x00004005000055a7 */ /* 0x000e6200080211ff */
[----:B------:R-:W-:Y:S02]  /*75d0*/  CS2R R50, SRZ ;  /* 0x0000000000327805 */ /* 0x000fe4000001ff00 */
[----:B------:R-:W-:Y:S02]  /*75e0*/  ISETP.NE.U32.AND P2, PT, R3, 0x1, PT ;  /* 0x000000010300780c */ /* 0x000fe40003f45070 */
[----:B------:R-:W-:Y:S01]  /*75f0*/  CS2R R48, SRZ ;  /* 0x0000000000307805 */ /* 0x000fe2000001ff00 */
[----:B------:R-:W-:Y:S01]  /*7600*/  IMAD.IADD R47, R82, 0x1, R80 ;  /* 0x00000001522f7824 */ /* 0x000fe200078e0250 */
[----:B------:R-:W-:Y:S01]  /*7610*/  P2R R113, PR, RZ, 0x4 ;  /* 0x00000004ff717803 */ /* 0x000fe20000000000 */
[----:B------:R-:W-:Y:S01]  /*7620*/  IMAD.IADD R46, R96, 0x1, R83 ;  /* 0x00000001602e7824 */ /* 0x000fe200078e0253 */
[----:B------:R3:W4:Y:S01]  /*7630*/  SYNCS.PHASECHK.TRANS64.TRYWAIT P0, [R89+URZ+0xa0], R2 ;  /* 0x0000a002590075a7 */ /* 0x00072200080011ff */
[----:B-1----:R-:W-:Y:S01]  /*7640*/  @P5 SEL R109, RZ, 0x1, !P1 ;  /* 0x00000001ff6d5807 */ /* 0x002fe20004800000 */
[----:B---3--:R-:W-:Y:S06]  /*7650*/  @!P5 BRA `(.L_x_109) ;  /* 0x000000000068d947 */ /* 0x008fec0003800000 */
[----:B------:R-:W-:Y:S01]  /*7660*/  ISETP.NE.AND P1, PT, R109, RZ, PT ;  /* 0x000000ff6d00720c */ /* 0x000fe20003f25270 */
[----:B------:R-:W-:Y:S01]  /*7670*/  BSSY B0, `(.L_x_110) ;  /* 0x000000d000007945 */ /* 0x000fe20003800000 */
[----:B------:R-:W-:Y:S02]  /*7680*/  CS2R R50, SRZ ;  /* 0x0000000000327805 */ /* 0x000fe4000001ff00 */
[----:B------:R-:W-:Y:S02]  /*7690*/  CS2R R48, SRZ ;  /* 0x0000000000307805 */ /* 0x000fe4000001ff00 */
[----:B------:R-:W-:Y:S02]  /*76a0*/  CS2R R58, SRZ ;  /* 0x00000000003a7805 */ /* 0x000fe4000001ff00 */
[----:B------:R-:W-:Y:S02]  /*76b0*/  CS2R R56, SRZ ;  /* 0x0000000000387805 */ /* 0x000fe4000001ff00 */
[----:B------:R-:W-:Y:S02]  /*76c0*/  CS2R R66, SRZ ;  /* 0x0000000000427805 */ /* 0x000fe4000001ff00 */
[----:B------:R-:W-:Y:S02]  /*76d0*/  CS2R R64, SRZ ;  /* 0x0000000000407805 */ /* 0x000fe4000001ff00 */
[----:B------:R-:W-:Y:S02]  /*76e0*/  CS2R R74, SRZ ;  /* 0x00000000004a7805 */ /* 0x000fe4000001ff00 */
[----:B------:R-:W-:Y:S01]  /*76f0*/  CS2R R72, SRZ ;  /* 0x0000000000487805 */ /* 0x000fe2000001ff00 */
[----:B------:R-:W-:Y:S06]  /*7700*/  @P1 BRA `(.L_x_111) ;  /* 0x00000000000c1947 */ /* 0x000fec0003800000 */
[----:B------:R-:W-:Y:S04]  /*7710*/  SHF.L.U32 R3, R111, 0x1f, RZ ;  /* 0x0000001f6f037819 */ /* 0x000fe800000006ff */
[----:B------:R-:W1:Y:S02]  /*7720*/  SYNCS.PHASECHK.TRANS64.TRYWAIT P1, [R0+URZ+0x40], R3 ;  /* 0x00004003000075a7 */ /* 0x000e6400080211ff */
[----:B-1----:R-:W-:Y:S05]  /*7730*/  @!P1 BRA `(.L_x_112) ;  /* 0x0000002400849947 */ /* 0x002fea0003800000 */
.L_x_111:
[----:B------:R-:W-:Y:S05]  /*7740*/  BSYNC B0 ;  /* 0x0000000000007941 */ /* 0x000fea0003800000 */
.L_x_110:
[----:B------:R-:W-:Y:S01]  /*7750*/  ISETP.NE.AND P1, PT, R113, RZ, PT ;  /* 0x000000ff7100720c */ /* 0x000fe20003f25270 */
[----:B------:R-:W-:Y:S04]  /*7760*/  UIADD3 UR4, UPT, UPT, UR45, 0x1, URZ ;  /* 0x000000012d047890 */ /* 0x000fe8000fffe0ff */
[----:B------:R-:W-:Y:S04]  /*7770*/  UISETP.NE.AND UP0, UPT, UR4, 0x3, UPT ;  /* 0x000000030400788c */ /* 0x000fe8000bf05270 */
[----:B------:R-:W-:Y:S02]  /*7780*/  USEL UR5, URZ, 0x1, UP0 ;  /* 0x00000001ff057887 */ /* 0x000fe40008000000 */
[----:B------:R-:W-:Y:S02]  /*7790*/  USEL UR4, UR4, URZ, UP0 ;  /* 0x000000ff04047287 */ /* 0x000fe40008000000 */
[----:B------:R3:W1:Y:S02]  /*77a0*/  @P1 LDS.128 R48, [R82] ;  /* 0x0000000052301984 */ /* 0x0006640000000c00 */
[----:B------:R-:W-:Y:S02]  /*77b0*/  LOP3.LUT R111, R111, UR5, RZ, 0x3c, !PT ;  /* 0x000000056f6f7c12 */ /* 0x000fe4000f8e3cff */
[----:B------:R3:W1:Y:S01]  /*77c0*/  @P1 LDS.128 R56, [R83+0x10] ;  /* 0x0000100053381984 */ /* 0x0006620000000c00 */
[----:B------:R-:W-:Y:S03]  /*77d0*/  IMAD.U32 R112, RZ, RZ, UR4 ;  /* 0x00000004ff707e24 */ /* 0x000fe6000f8e00ff */
[----:B------:R3:W1:Y:S04]  /*77e0*/  @P1 LDS.128 R64, [R47+0x20] ;  /* 0x000020002f401984 */ /* 0x0006680000000c00 */
[----:B------:R3:W1:Y:S02]  /*77f0*/  @P1 LDS.128 R72, [R46+0x10] ;  /* 0x000010002e481984 */ /* 0x0006640000000c00 */
.L_x_109:
[----:B------:R-:W-:Y:S05]  /*7800*/  BSYNC B1 ;  /* 0x0000000000017941 */ /* 0x000fea0003800000 */
.L_x_108:
[----:B-1----:R-:W-:Y:S04]  /*7810*/  SHF.R.U32.HI R0, RZ, 0x15, R39 ;  /* 0x00000015ff007819 */ /* 0x002fe80000011627 */
[----:B------:R-:W-:Y:S01]  /*7820*/  LOP3.LUT P1, RZ, R0, 0x3, R85, 0x48, !PT ;  /* 0x0000000300ff7812 */ /* 0x000fe20007824855 */
[----:B------:R-:W-:Y:S01]  /*7830*/  @!UPT UIADD3 URZ, UPT, UPT, URZ, URZ, URZ ;  /* 0x000000fffffff290 */ /* 0x000fe2000fffe0ff */
[----:B----4-:R-:W-:Y:S11]  /*7840*/  @P0 BRA `(.L_x_113) ;  /* 0x0000000000080947 */ /* 0x010ff60003800000 */
[----:B------:R-:W1:Y:S02]  /*7850*/  SYNCS.PHASECHK.TRANS64.TRYWAIT P0, [R89+URZ+0xa0], R2 ;  /* 0x0000a002590075a7 */ /* 0x000e6400080011ff */
[----:B-1----:R-:W-:Y:S05]  /*7860*/  @!P0 BRA `(.L_x_114) ;  /* 0x00000024004c8947 */ /* 0x002fea0003800000 */
.L_x_113:
[----:B------:R-:W-:Y:S05]  /*7870*/  @!P1 BRA `(.L_x_115) ;  /* 0x0000000000409947 */ /* 0x000fea0003800000 */
[----:B------:R-:W4:Y:S01]  /*7880*/  LDCU.64 UR8, c[0x4][0x70] ;  /* 0x01000e00ff0877ac */ /* 0x000f220008000a00 */
[----:B------:R-:W-:Y:S01]  /*7890*/  MOV R3, 0x0 ;  /* 0x0000000000037802 */ /* 0x000fe20000000f00 */
[----:B------:R-:W-:Y:S02]  /*78a0*/  HFMA2 R12, -RZ, RZ, 0, 5.9604644775390625e-08 ;  /* 0x00000001ff0c7431 */ /* 0x000fe400000001ff */
[----:B------:R-:W-:Y:S02]  /*78b0*/  IMAD.MOV.U32 R8, RZ, RZ, 0x192 ;  /* 0x00000192ff087424 */ /* 0x000fe400078e00ff */
[----:B------:R-:W-:Y:S01]  /*78c0*/  IMAD.MOV.U32 R13, RZ, RZ, RZ ;  /* 0x000000ffff0d7224 */ /* 0x000fe200078e00ff */
[----:B------:R-:W5:Y:S01]  /*78d0*/  LDCU.64 UR6, c[0x4][0x78] ;  /* 0x01000f00ff0677ac */ /* 0x000f620008000a00 */
[----:B-1----:R-:W1:Y:S01]  /*78e0*/  LDC.64 R2, c[0x4][R3] ;  /* 0x0100000003027b82 */ /* 0x002e620000000a00 */
[----:B------:R-:W2:Y:S01]  /*78f0*/  LDCU.64 UR4, c[0x4][0x10] ;  /* 0x01000200ff0477ac */ /* 0x000ea20008000a00 */
[----:B----4-:R-:W-:Y:S01]  /*7900*/  MOV R5, UR9 ;  /* 0x0000000900057c02 */ /* 0x010fe20008000f00 */
[----:B------:R-:W-:Y:S01]  /*7910*/  IMAD.U32 R4, RZ, RZ, UR8 ;  /* 0x00000008ff047e24 */ /* 0x000fe2000f8e00ff */
[----:B-----5:R-:W-:Y:S01]  /*7920*/  MOV R7, UR7 ;  /* 0x0000000700077c02 */ /* 0x020fe20008000f00 */
[----:B------:R-:W-:Y:S01]  /*7930*/  IMAD.U32 R6, RZ, RZ, UR6 ;  /* 0x00000006ff067e24 */ /* 0x000fe2000f8e00ff */
[----:B--2---:R-:W-:Y:S01]  /*7940*/  MOV R11, UR5 ;  /* 0x00000005000b7c02 */ /* 0x004fe20008000f00 */
[----:B------:R-:W-:Y:S02]  /*7950*/  IMAD.U32 R10, RZ, RZ, UR4 ;  /* 0x00000004ff0a7e24 */ /* 0x000fe4000f8e00ff */
[----:B------:R-:W-:Y:S07]  /*7960*/  LEPC R20, `(.L_x_115) ;  /* 0x000000001014794e */ /* 0x000fee0000000000 */
[----:B-1-3--:R-:W-:Y:S05]  /*7970*/  CALL.ABS.NOINC R2 ;  /* 0x0000000002007343 */ /* 0x00afea0003c00000 */
.L_x_115:
[C---:B------:R-:W-:Y:S01]  /*7980*/  SHF.L.U32 R40, R48.reuse, 0x10, RZ ;  /* 0x0000001030287819 */ /* 0x040fe200000006ff */
[----:B------:R-:W-:Y:S05]  /*7990*/  WARPSYNC.ALL ;  /* 0x0000000000007948 */ /* 0x000fea0003800000 */
[----:B------:R-:W-:Y:S01]  /*79a0*/  R2UR UR4, R39 ;  /* 0x00000000270472ca */ /* 0x000fe200000e0000 */
[----:B------:R-:W-:Y:S01]  /*79b0*/  BSSY.RECONVERGENT B0, `(.L_x_116) ;  /* 0x0000087000007945 */ /* 0x000fe20003800200 */
[----:B------:R-:W-:Y:S02]  /*79c0*/  LOP3.LUT R43, R48, 0xffff0000, RZ, 0xc0, !PT ;  /* 0xffff0000302b7812 */ /* 0x000fe400078ec0ff */
[----:B------:R-:W-:Y:S02]  /*79d0*/  SHF.L.U32 R42, R49, 0x10, RZ ;  /* 0x00000010312a7819 */ /* 0x000fe400000006ff */
[----:B------:R-:W-:Y:S02]  /*79e0*/  SHF.L.U32 R45, R51, 0x10, RZ ;  /* 0x00000010332d7819 */ /* 0x000fe400000006ff */
[----:B------:R-:W-:Y:S02]  /*79f0*/  LOP3.LUT R44, R75, 0xffff0000, RZ, 0xc0, !PT ;  /* 0xffff00004b2c7812 */ /* 0x000fe400078ec0ff */
[----:B------:R-:W-:Y:S03]  /*7a00*/  ISETP.NE.AND P0, PT, R98, RZ, PT ;  /* 0x000000ff6200720c */ /* 0x000fe60003f05270 */
[----:B------:R-:W2:Y:S02]  /*7a10*/  LDTM.x32 R4, tmem[UR4] ;  /* 0x00000004000479ee */ /* 0x000ea400082c0000 */
[C---:B--2---:R-:W-:Y:S01]  /*7a20*/  FMUL R0, R38.reuse, R4 ;  /* 0x0000000426007220 */ /* 0x044fe20000400000 */
[C---:B-1----:R-:W-:Y:S01]  /*7a30*/  FMUL R2, R38.reuse, R5 ;  /* 0x0000000526027220 */ /* 0x042fe20000400000 */
[C---:B------:R-:W-:Y:S01]  /*7a40*/  FMUL R3, R38.reuse, R6 ;  /* 0x0000000626037220 */ /* 0x040fe20000400000 */
[----:B------:R-:W-:Y:S01]  /*7a50*/  FMUL R7, R38, R7 ;  /* 0x0000000726077220 */ /* 0x000fe20000400000 */
[----:B------:R-:W-:Y:S01]  /*7a60*/  FFMA R0, R41, R40, R0 ;  /* 0x0000002829007223 */ /* 0x000fe20000000000 */
[----:B------:R-:W-:Y:S01]  /*7a70*/  LOP3.LUT R40, R49, 0xffff0000, RZ, 0xc0, !PT ;  /* 0xffff000031287812 */ /* 0x000fe200078ec0ff */
[C---:B------:R-:W-:Y:S01]  /*7a80*/  FFMA R2, R41.reuse, R43, R2 ;  /* 0x0000002b29027223 */ /* 0x040fe20000000002 */
[C---:B------:R-:W-:Y:S01]  /*7a90*/  SHF.L.U32 R43, R50.reuse, 0x10, RZ ;  /* 0x00000010322b7819 */ /* 0x040fe200000006ff */
[C---:B------:R-:W-:Y:S01]  /*7aa0*/  FFMA R3, R41.reuse, R42, R3 ;  /* 0x0000002a29037223 */ /* 0x040fe20000000003 */
[----:B------:R-:W-:Y:S01]  /*7ab0*/  LOP3.LUT R42, R50, 0xffff0000, RZ, 0xc0, !PT ;  /* 0xffff0000322a7812 */ /* 0x000fe200078ec0ff */
[----:B------:R-:W-:Y:S01]  /*7ac0*/  FMUL R4, R38, R8 ;  /* 0x0000000826047220 */ /* 0x000fe20000400000 */
[----:B------:R-:W-:Y:S01]  /*7ad0*/  F2FP.BF16.F32.PACK_AB R52, R2, R0 ;  /* 0x000000000234723e */ /* 0x000fe200000010ff */
[----:B------:R-:W-:Y:S01]  /*7ae0*/  FFMA R7, R41, R40, R7 ;  /* 0x0000002829077223 */ /* 0x000fe20000000007 */
[----:B------:R-:W-:Y:S01]  /*7af0*/  LOP3.LUT R40, R51, 0xffff0000, RZ, 0xc0, !PT ;  /* 0xffff000033287812 */ /* 0x000fe200078ec0ff */
[C---:B------:R-:W-:Y:S01]  /*7b00*/  FMUL R5, R38.reuse, R9 ;  /* 0x0000000926057220 */ /* 0x040fe20000400000 */
[C---:B------:R-:W-:Y:S01]  /*7b10*/  FMUL R6, R38.reuse, R10 ;  /* 0x0000000a26067220 */ /* 0x040fe20000400000 */
[----:B------:R-:W-:Y:S01]  /*7b20*/  FMUL R11, R38, R11 ;  /* 0x0000000b260b7220 */ /* 0x000fe20000400000 */
[----:B------:R-:W-:Y:S01]  /*7b30*/  F2FP.BF16.F32.PACK_AB R53, R7, R3 ;  /* 0x000000030735723e */ /* 0x000fe200000010ff */
[C---:B------:R-:W-:Y:S01]  /*7b40*/  FFMA R4, R41.reuse, R43, R4 ;  /* 0x0000002b29047223 */ /* 0x040fe20000000004 */
[C---:B------:R-:W-:Y:S01]  /*7b50*/  SHF.L.U32 R43, R56.reuse, 0x10, RZ ;  /* 0x00000010382b7819 */ /* 0x040fe200000006ff */
[----:B------:R-:W-:Y:S01]  /*7b60*/  FFMA R5, R41, R42, R5 ;  /* 0x0000002a29057223 */ /* 0x000fe20000000005 */
[----:B------:R-:W-:Y:S01]  /*7b70*/  LOP3.LUT R42, R57, 0xffff0000, RZ, 0xc0, !PT ;  /* 0xffff0000392a7812 */ /* 0x000fe200078ec0ff */
[----:B------:R-:W-:Y:S01]  /*7b80*/  FFMA R6, R41, R45, R6 ;  /* 0x0000002d29067223 */ /* 0x000fe20000000006 */
[----:B------:R-:W-:Y:S01]  /*7b90*/  SHF.L.U32 R45, R57, 0x10, RZ ;  /* 0x00000010392d7819 */ /* 0x000fe200000006ff */
[----:B------:R-:W-:Y:S01]  /*7ba0*/  FFMA R11, R41, R40, R11 ;  /* 0x00000028290b7223 */ /* 0x000fe2000000000b */
[----:B------:R-:W-:Y:S01]  /*7bb0*/  LOP3.LUT R40, R56, 0xffff0000, RZ, 0xc0, !PT ;  /* 0xffff000038287812 */ /* 0x000fe200078ec0ff */
[C---:B------:R-:W-:Y:S01]  /*7bc0*/  FMUL R8, R38.reuse, R12 ;  /* 0x0000000c26087220 */ /* 0x040fe20000400000 */
[----:B------:R-:W-:Y:S01]  /*7bd0*/  F2FP.BF16.F32.PACK_AB R54, R5, R4 ;  /* 0x000000040536723e */ /* 0x000fe200000010ff */
[C---:B------:R-:W-:Y:S01]  /*7be0*/  FMUL R9, R38.reuse, R13 ;  /* 0x0000000d26097220 */ /* 0x040fe20000400000 */
[----:B------:R-:W-:Y:S01]  /*7bf0*/  F2FP.BF16.F32.PACK_AB R55, R11, R6 ;  /* 0x000000060b37723e */ /* 0x000fe200000010ff */
[C---:B------:R-:W-:Y:S01]  /*7c00*/  FMUL R10, R38.reuse, R14 ;  /* 0x0000000e260a7220 */ /* 0x040fe20000400000 */
[----:B------:R-:W-:Y:S01]  /*7c10*/  FMUL R15, R38, R15 ;  /* 0x0000000f260f7220 */ /* 0x000fe20000400000 */
[----:B------:R-:W-:Y:S01]  /*7c20*/  FFMA R8, R41, R43, R8 ;  /* 0x0000002b29087223 */ /* 0x000fe20000000008 */
[----:B------:R-:W-:Y:S01]  /*7c30*/  SHF.L.U32 R43, R59, 0x10, RZ ;  /* 0x000000103b2b7819 */ /* 0x000fe200000006ff */
[C---:B------:R-:W-:Y:S01]  /*7c40*/  FFMA R9, R41.reuse, R40, R9 ;  /* 0x0000002829097223 */ /* 0x040fe20000000009 */
[C---:B------:R-:W-:Y:S01]  /*7c50*/  SHF.L.U32 R40, R58.reuse, 0x10, RZ ;  /* 0x000000103a287819 */ /* 0x040fe200000006ff */
        /* <DEDUP_REMOVED lines=8> */
[----:B------:R-:W-:Y:S01]  /*7ce0*/  FMUL R14, R38, R18 ;  /* 0x00000012260e7220 */ /* 0x000fe20000400000 */
[----:B------:R-:W-:Y:S01]  /*7cf0*/  FFMA R12, R41, R40, R12 ;  /* 0x00000028290c7223 */ /* 0x000fe2000000000c */
[----:B------:R-:W-:Y:S01]  /*7d00*/  LOP3.LUT R40, R59, 0xffff0000, RZ, 0xc0, !PT ;  /* 0xffff00003b287812 */ /* 0x000fe200078ec0ff */
[C---:B------:R-:W-:Y:S01]  /*7d10*/  FFMA R13, R41.reuse, R42, R13 ;  /* 0x0000002a290d7223 */ /* 0x040fe2000000000d */
[----:B------:R-:W-:Y:S01]  /*7d20*/  LOP3.LUT R42, R64, 0xffff0000, RZ, 0xc0, !PT ;  /* 0xffff0000402a7812 */ /* 0x000fe200078ec0ff */
[----:B------:R-:W-:Y:S01]  /*7d30*/  FMUL R19, R38, R19 ;  /* 0x0000001326137220 */ /* 0x000fe20000400000 */
[----:B------:R-:W-:Y:S01]  /*7d40*/  FFMA R14, R41, R43, R14 ;  /* 0x0000002b290e7223 */ /* 0x000fe2000000000e */
[----:B------:R-:W-:Y:S01]  /*7d50*/  SHF.L.U32 R43, R64, 0x10, RZ ;  /* 0x00000010402b7819 */ /* 0x000fe200000006ff */
[----:B------:R1:W-:Y:S01]  /*7d60*/  STS.128 [R82], R52 ;  /* 0x0000003452007388 */ /* 0x0003e20000000c00 */
[----:B------:R-:W-:Y:S01]  /*7d70*/  F2FP.BF16.F32.PACK_AB R62, R13, R12 ;  /* 0x0000000c0d3e723e */ /* 0x000fe200000010ff */
[C---:B------:R-:W-:Y:S01]  /*7d80*/  FMUL R16, R38.reuse, R20 ;  /* 0x0000001426107220 */ /* 0x040fe20000400000 */
        /* <DEDUP_REMOVED lines=8> */
[C---:B------:R-:W-:Y:S01]  /*7e10*/  FFMA R17, R41.reuse, R42, R17 ;  /* 0x0000002a29117223 */ /* 0x040fe20000000011 */
[----:B------:R-:W-:Y:S01]  /*7e20*/  FFMA R18, R41, R45, R18 ;  /* 0x0000002d29127223 */ /* 0x000fe20000000012 */
[----:B------:R1:W-:Y:S01]  /*7e30*/  STS.128 [R83+0x10], R60 ;  /* 0x0000103c53007388 */ /* 0x0003e20000000c00 */
[----:B------:R-:W-:Y:S01]  /*7e40*/  SHF.L.U32 R45, R67, 0x10, RZ ;  /* 0x00000010432d7819 */ /* 0x000fe200000006ff */
[----:B------:R-:W-:Y:S01]  /*7e50*/  FFMA R23, R41, R40, R23 ;  /* 0x0000002829177223 */ /* 0x000fe20000000017 */
[----:B------:R-:W-:Y:S01]  /*7e60*/  LOP3.LUT R40, R66, 0xffff0000, RZ, 0xc0, !PT ;  /* 0xffff000042287812 */ /* 0x000fe200078ec0ff */
[C---:B------:R-:W-:Y:S01]  /*7e70*/  FMUL R20, R38.reuse, R24 ;  /* 0x0000001826147220 */ /* 0x040fe20000400000 */
[----:B------:R-:W-:Y:S01]  /*7e80*/  LOP3.LUT R42, R67, 0xffff0000, RZ, 0xc0, !PT ;  /* 0xffff0000432a7812 */ /* 0x000fe200078ec0ff */
[C---:B------:R-:W-:Y:S01]  /*7e90*/  FMUL R21, R38.reuse, R25 ;  /* 0x0000001926157220 */ /* 0x040fe20000400000 */
[----:B------:R-:W-:Y:S01]  /*7ea0*/  F2FP.BF16.F32.PACK_AB R68, R17, R16 ;  /* 0x000000101144723e */ /* 0x000fe200000010ff */
[C---:B------:R-:W-:Y:S01]  /*7eb0*/  FMUL R22, R38.reuse, R26 ;  /* 0x0000001a26167220 */ /* 0x040fe20000400000 */
[----:B------:R-:W-:Y:S01]  /*7ec0*/  FMUL R27, R38, R27 ;  /* 0x0000001b261b7220 */ /* 0x000fe20000400000 */
[C---:B------:R-:W-:Y:S01]  /*7ed0*/  FFMA R20, R41.reuse, R43, R20 ;  /* 0x0000002b29147223 */ /* 0x040fe20000000014 */
[C---:B------:R-:W-:Y:S01]  /*7ee0*/  FFMA R21, R41.reuse, R40, R21 ;  /* 0x0000002829157223 */ /* 0x040fe20000000015 */
[C---:B------:R-:W-:Y:S01]  /*7ef0*/  FFMA R22, R41.reuse, R45, R22 ;  /* 0x0000002d29167223 */ /* 0x040fe20000000016 */
[----:B------:R-:W-:Y:S01]  /*7f00*/  FFMA R27, R41, R42, R27 ;  /* 0x0000002a291b7223 */ /* 0x000fe2000000001b */
[----:B------:R-:W-:Y:S01]  /*7f10*/  SHF.L.U32 R40, R72, 0x10, RZ ;  /* 0x0000001048287819 */ /* 0x000fe200000006ff */
[----:B------:R-:W-:Y:S01]  /*7f20*/  FMUL R24, R38, R28 ;  /* 0x0000001c26187220 */ /* 0x000fe20000400000 */
[----:B------:R-:W-:Y:S01]  /*7f30*/  LOP3.LUT R42, R72, 0xffff0000, RZ, 0xc0, !PT ;  /* 0xffff0000482a7812 */ /* 0x000fe200078ec0ff */
[C---:B------:R-:W-:Y:S01]  /*7f40*/  FMUL R25, R38.reuse, R29 ;  /* 0x0000001d26197220 */ /* 0x040fe20000400000 */
[----:B------:R-:W-:Y:S01]  /*7f50*/  SHF.L.U32 R43, R73, 0x10, RZ ;  /* 0x00000010492b7819 */ /* 0x000fe200000006ff */
[C---:B------:R-:W-:Y:S01]  /*7f60*/  FMUL R26, R38.reuse, R30 ;  /* 0x0000001e261a7220 */ /* 0x040fe20000400000 */
[C---:B------:R-:W-:Y:S01]  /*7f70*/  FFMA R24, R41.reuse, R40, R24 ;  /* 0x0000002829187223 */ /* 0x040fe20000000018 */
[----:B------:R-:W-:Y:S01]  /*7f80*/  FFMA R25, R41, R42, R25 ;  /* 0x0000002a29197223 */ /* 0x000fe20000000019 */
[----:B------:R-:W-:Y:S01]  /*7f90*/  LOP3.LUT R40, R73, 0xffff0000, RZ, 0xc0, !PT ;  /* 0xffff000049287812 */ /* 0x000fe200078ec0ff */
[----:B------:R-:W-:Y:S01]  /*7fa0*/  FFMA R26, R41, R43, R26 ;  /* 0x0000002b291a7223 */ /* 0x000fe2000000001a */
[----:B------:R-:W-:Y:S01]  /*7fb0*/  FMUL R31, R38, R31 ;  /* 0x0000001f261f7220 */ /* 0x000fe20000400000 */
[----:B------:R-:W-:Y:S01]  /*7fc0*/  SHF.L.U32 R43, R74, 0x10, RZ ;  /* 0x000000104a2b7819 */ /* 0x000fe200000006ff */
[----:B------:R-:W-:Y:S01]  /*7fd0*/  FMUL R28, R38, R32 ;  /* 0x00000020261c7220 */ /* 0x000fe20000400000 */
[----:B------:R-:W-:Y:S01]  /*7fe0*/  LOP3.LUT R42, R74, 0xffff0000, RZ, 0xc0, !PT ;  /* 0xffff00004a2a7812 */ /* 0x000fe200078ec0ff */
[C---:B------:R-:W-:Y:S01]  /*7ff0*/  FMUL R29, R38.reuse, R33 ;  /* 0x00000021261d7220 */ /* 0x040fe20000400000 */
[----:B------:R-:W-:Y:S01]  /*8000*/  SHF.L.U32 R45, R75, 0x10, RZ ;  /* 0x000000104b2d7819 */ /* 0x000fe200000006ff */
[C---:B------:R-:W-:Y:S01]  /*8010*/  FMUL R30, R38.reuse, R34 ;  /* 0x00000022261e7220 */ /* 0x040fe20000400000 */
[----:B------:R-:W-:Y:S01]  /*8020*/  FFMA R31, R41, R40, R31 ;  /* 0x00000028291f7223 */ /* 0x000fe2000000001f */
[----:B------:R-:W-:Y:S01]  /*8030*/  FMUL R35, R38, R35 ;  /* 0x0000002326237220 */ /* 0x000fe20000400000 */
[----:B------:R-:W-:Y:S01]  /*8040*/  F2FP.BF16.F32.PACK_AB R69, R23, R18 ;  /* 0x000000121745723e */ /* 0x000fe200000010ff */
[----:B------:R-:W-:Y:S01]  /*8050*/  FFMA R28, R41, R43, R28 ;  /* 0x0000002b291c7223 */ /* 0x000fe2000000001c */
[----:B------:R-:W-:Y:S01]  /*8060*/  F2FP.BF16.F32.PACK_AB R70, R21, R20 ;  /* 0x000000141546723e */ /* 0x000fe200000010ff */
[----:B------:R-:W-:Y:S01]  /*8070*/  FFMA R29, R41, R42, R29 ;  /* 0x0000002a291d7223 */ /* 0x000fe2000000001d */
[----:B------:R-:W-:Y:S01]  /*8080*/  F2FP.BF16.F32.PACK_AB R71, R27, R22 ;  /* 0x000000161b47723e */ /* 0x000fe200000010ff */
[C---:B------:R-:W-:Y:S01]  /*8090*/  FFMA R30, R41.reuse, R45, R30 ;  /* 0x0000002d291e7223 */ /* 0x040fe2000000001e */
[----:B------:R-:W-:Y:S01]  /*80a0*/  FFMA R35, R41, R44, R35 ;  /* 0x0000002c29237223 */ /* 0x000fe20000000023 */
[----:B------:R-:W-:Y:S02]  /*80b0*/  F2FP.BF16.F32.PACK_AB R104, R25, R24 ;  /* 0x000000181968723e */ /* 0x000fe400000010ff */
[----:B------:R1:W-:Y:S01]  /*80c0*/  STS.128 [R47+0x20], R68 ;  /* 0x000020442f007388 */ /* 0x0003e20000000c00 */
[----:B------:R-:W-:Y:S02]  /*80d0*/  F2FP.BF16.F32.PACK_AB R105, R31, R26 ;  /* 0x0000001a1f69723e */ /* 0x000fe400000010ff */
[----:B------:R-:W-:Y:S02]  /*80e0*/  F2FP.BF16.F32.PACK_AB R106, R29, R28 ;  /* 0x0000001c1d6a723e */ /* 0x000fe400000010ff */
[----:B------:R-:W-:Y:S05]  /*80f0*/  F2FP.BF16.F32.PACK_AB R107, R35, R30 ;  /* 0x0000001e236b723e */ /* 0x000fea00000010ff */
[----:B------:R1:W-:Y:S01]  /*8100*/  STS.128 [R46+0x10], R104 ;  /* 0x000010682e007388 */ /* 0x0003e20000000c00 */
[----:B------:R-:W-:Y:S01]  /*8110*/  @!PT LDS RZ, [RZ] ;  /* 0x00000000fffff984 */ /* 0x000fe20000000800 */
[----:B------:R-:W-:Y:S01]  /*8120*/  @!PT LDS RZ, [RZ] ;  /* 0x00000000fffff984 */ /* 0x000fe20000000800 */
[----:B------:R-:W-:Y:S01]  /*8130*/  @!PT LDS RZ, [RZ] ;  /* 0x00000000fffff984 */ /* 0x000fe20000000800 */
[----:B------:R-:W-:Y:S01]  /*8140*/  @!PT LDS RZ, [RZ] ;  /* 0x00000000fffff984 */ /* 0x000fe20000000800 */
[----:B------:R2:W-:Y:S07]  /*8150*/  MEMBAR.ALL.CTA ;  /* 0x0000000000007992 */ /* 0x0005ee0000008000 */
[----:B--2---:R-:W2:Y:S02]  /*8160*/  FENCE.VIEW.ASYNC.S ;  /* 0x00000000000073c6 */ /* 0x004ea40000000000 */
[----:B--2---:R-:W-:Y:S06]  /*8170*/  BAR.SYNC.DEFER_BLOCKING 0x1, 0x80 ;  /* 0x0042000000007b1d */ /* 0x004fec0000010000 */
[----:B------:R-:W-:Y:S05]  /*8180*/  @P0 BRA `(.L_x_117) ;  /* 0x0000000000240947 */ /* 0x000fea0003800000 */
[----:B------:R-:W2:Y:S01]  /*8190*/  LDCU.64 UR6, c[0x0][0x348] ;  /* 0x00006900ff0677ac */ /* 0x000ea20008000a00 */
[----:B------:R-:W-:Y:S01]  /*81a0*/  R2UR UR5, R110 ;  /* 0x000000006e0572ca */ /* 0x000fe200000e0000 */
[----:B------:R-:W-:Y:S11]  /*81b0*/  UMOV UR51, UR52 ;  /* 0x0000003400337c82 */ /* 0x000ff60008000000 */
[----:B------:R-:W-:Y:S01]  /*81c0*/  @!UPT UIADD3 URZ, UPT, UPT, URZ, URZ, URZ ;  /* 0x000000fffffff290 */ /* 0x000fe2000fffe0ff */
[----:B------:R-:W-:Y:S02]  /*81d0*/  UIADD3 UR48, UPT, UPT, UR46, 0x200, UR5 ;  /* 0x000002002e307890 */ /* 0x000fe4000fffe005 */
[----:B--2---:R-:W-:Y:S04]  /*81e0*/  UIADD3 UR4, UP0, UPT, UR6, 0xa80, URZ ;  /* 0x00000a8006047890 */ /* 0x004fe8000ff1e0ff */
[----:B------:R-:W-:Y:S09]  /*81f0*/  UIADD3.X UR5, UPT, UPT, URZ, UR7, URZ, UP0, !UPT ;  /* 0x00000007ff057290 */ /* 0x000ff200087fe4ff */
[----:B------:R2:W-:Y:S02]  /*8200*/  UTMASTG.3D [UR48], [UR4] ;  /* 0x00000030040073b5 */ /* 0x0005e40008010000 */
[----:B--2---:R0:W-:Y:S02]  /*8210*/  UTMACMDFLUSH ;  /* 0x00000000000079b7 */ /* 0x0041e40000000000 */
.L_x_117:
[----:B------:R-:W-:Y:S05]  /*8220*/  BSYNC.RECONVERGENT B0 ;  /* 0x0000000000007941 */ /* 0x000fea0003800200 */
.L_x_116:
[----:B------:R-:W-:Y:S01]  /*8230*/  UIADD3 UR43, UPT, UPT, UR45, 0x1, URZ ;  /* 0x000000012d2b7890 */ /* 0x000fe2000fffe0ff */
[----:B------:R-:W-:Y:S03]  /*8240*/  BSSY.RECONVERGENT B0, `(.L_x_118) ;  /* 0x0000005000007945 */ /* 0x000fe60003800200 */
[----:B------:R-:W-:Y:S04]  /*8250*/  UISETP.NE.AND UP0, UPT, UR43, 0x3, UPT ;  /* 0x000000032b00788c */ /* 0x000fe8000bf05270 */
[----:B------:R-:W-:Y:S01]  /*8260*/  USEL UR44, UR43, URZ, UP0 ;  /* 0x000000ff2b2c7287 */ /* 0x000fe20008000000 */
[----:B------:R-:W-:Y:S11]  /*8270*/  @P0 BRA `(.L_x_119) ;  /* 0x0000000000040947 */ /* 0x000ff60003800000 */
[----:B------:R-:W-:Y:S04]  /*8280*/  DEPBAR.LE SB0, 0x1 ;  /* 0x000080400000791a */ /* 0x000fe80000000000 */
.L_x_119:
[----:B------:R-:W-:Y:S05]  /*8290*/  BSYNC.RECONVERGENT B0 ;  /* 0x0000000000007941 */ /* 0x000fea0003800200 */
.L_x_118:
[----:B------:R-:W-:Y:S01]  /*82a0*/  BAR.SYNC.DEFER_BLOCKING 0x1, 0x80 ;  /* 0x0042000000007b1d */ /* 0x000fe20000010000 */
[----:B------:R-:W-:Y:S01]  /*82b0*/  ISETP.NE.AND P1, PT, R108, RZ, PT ;  /* 0x000000ff6c00720c */ /* 0x000fe20003f25270 */
[----:B------:R-:W-:Y:S01]  /*82c0*/  UISETP.NE.AND UP0, UPT, UR53, URZ, UPT ;  /* 0x000000ff3500728c */ /* 0x000fe2000bf05270 */
[----:B------:R-:W-:Y:S11]  /*82d0*/  LEA R2, R112, UR46, 0x3 ;  /* 0x0000002e70027c11 */ /* 0x000ff6000f8e18ff */
[----:B------:R-:W-:Y:S01]  /*82e0*/  @P1 SHF.L.U32 R3, R111, 0x1f, RZ ;  /* 0x0000001f6f031819 */ /* 0x000fe200000006ff */
[----:B------:R-:W-:Y:S06]  /*82f0*/  BRA.U !UP0, `(.L_x_120) ;  /* 0x0000000108247547 */ /* 0x000fec000b800000 */
[----:B------:R-:W-:Y:S01]  /*8300*/  IMAD.U32 R5, RZ, RZ, UR47 ;  /* 0x0000002fff057e24 */ /* 0x000fe2000f8e00ff */
[----:B------:R-:W-:Y:S01]  /*8310*/  MOV R0, UR61 ;  /* 0x0000003d00007c02 */ /* 0x000fe20008000f00 */
[----:B------:R-:W-:Y:S03]  /*8320*/  UIADD3 UR4, UPT, UPT, UR47, 0x1, URZ ;  /* 0x000000012f047890 */ /* 0x000fe6000fffe0ff */
[----:B------:R-:W-:Y:S01]  /*8330*/  @P1 LEA R5, R5, UR46, 0x3 ;  /* 0x0000002e05051c11 */ /* 0x000fe2000f8e18ff */
[----:B------:R-:W-:Y:S04]  /*8340*/  UISETP.NE.AND UP0, UPT, UR4, 0x3, UPT ;  /* 0x000000030400788c */ /* 0x000fe8000bf05270 */
[----:B------:R-:W-:Y:S01]  /*8350*/  @P1 VIADD R5, R5, 0x58 ;  /* 0x0000005805051836 */ /* 0x000fe20000000000 */
[----:B------:R-:W-:Y:S04]  /*8360*/  USEL UR47, UR4, URZ, UP0 ;  /* 0x000000ff042f7287 */ /* 0x000fe80008000000 */
[----:B------:R-:W-:Y:S04]  /*8370*/  @P1 PRMT R0, R0, 0x654, R5 ;  /* 0x0000065400001816 */ /* 0x000fe80000000005 */
[----:B------:R2:W-:Y:S04]  /*8380*/  @P1 SYNCS.ARRIVE.TRANS64.RED.A1T0 RZ, [R0+URZ], RZ ;  /* 0x000000ff00ff19a7 */ /* 0x0005e800081004ff */
.L_x_120:
[----:B------:R-:W4:Y:S01]  /*8390*/  @P1 SYNCS.PHASECHK.TRANS64.TRYWAIT P0, [R2+URZ+0x40], R3 ;  /* 0x00004003020015a7 */ /* 0x000f2200080011ff */
[----:B------:R-:W-:Y:S01]  /*83a0*/  BSSY B1, `(.L_x_121) ;  /* 0x0000015000017945 */ /* 0x000fe20003800000 */
[----:B----4-:R-:W-:Y:S03]  /*83b0*/  @P1 SEL R109, RZ, 0x1, !P0 ;  /* 0x00000001ff6d1807 */ /* 0x010fe60004000000 */
[----:B------:R-:W-:Y:S05]  /*83c0*/  @!P1 BRA `(.L_x_122) ;  /* 0x0000000000489947 */ /* 0x000fea0003800000 */
[----:B------:R-:W-:Y:S01]  /*83d0*/  ISETP.NE.AND P1, PT, R113, RZ, PT ;  /* 0x000000ff7100720c */ /* 0x000fe20003f25270 */
[----:B------:R-:W-:Y:S01]  /*83e0*/  BSSY B0, `(.L_x_123) ;  /* 0x000000a000007945 */ /* 0x000fe20003800000 */
[----:B------:R-:W-:Y:S11]  /*83f0*/  ISETP.NE.AND P0, PT, R109, RZ, PT ;  /* 0x000000ff6d00720c */ /* 0x000ff60003f05270 */
[----:B------:R-:W-:Y:S04]  /*8400*/  @P1 IMAD R112, R112, 0x2000, R97 ;  /* 0x0000200070701824 */ /* 0x000fe800078e0261 */
[----:B------:R-:W-:Y:S01]  /*8410*/  @P1 IMAD.IADD R5, R81, 0x1, R112 ;  /* 0x0000000151051824 */ /* 0x000fe200078e0270 */
[----:B------:R-:W-:Y:S03]  /*8420*/  @P1 IADD3 R3, PT, PT, R80, R112, RZ ;  /* 0x0000007050031210 */ /* 0x000fe60007ffe0ff */
[----:B--2---:R-:W-:Y:S01]  /*8430*/  @P1 IMAD.IADD R0, R96, 0x1, R5 ;  /* 0x0000000160001824 */ /* 0x004fe200078e0205 */
[----:B------:R-:W-:Y:S06]  /*8440*/  @P0 BRA `(.L_x_124) ;  /* 0x00000000000c0947 */ /* 0x000fec0003800000 */
[----:B------:R-:W-:Y:S04]  /*8450*/  SHF.L.U32 R111, R111, 0x1f, RZ ;  /* 0x0000001f6f6f7819 */ /* 0x000fe800000006ff */
[----:B------:R-:W2:Y:S02]  /*8460*/  SYNCS.PHASECHK.TRANS64.TRYWAIT P0, [R2+URZ+0x40], R111 ;  /* 0x0000406f020075a7 */ /* 0x000ea400080011ff */
[----:B--2---:R-:W-:Y:S05]  /*8470*/  @!P0 BRA `(.L_x_125) ;  /* 0x00000018005c8947 */ /* 0x004fea0003800000 */
.L_x_124:
[----:B------:R-:W-:Y:S05]  /*8480*/  BSYNC B0 ;  /* 0x0000000000007941 */ /* 0x000fea0003800000 */
.L_x_123:
[----:B------:R-:W-:Y:S11]  /*8490*/  ISETP.NE.AND P0, PT, R113, RZ, PT ;  /* 0x000000ff7100720c */ /* 0x000ff60003f05270 */
[----:B------:R-:W-:Y:S02]  /*84a0*/  @!UPT UIADD3 URZ, UPT, UPT, URZ, URZ, URZ ;  /* 0x000000fffffff290 */ /* 0x000fe4000fffe0ff */
[----:B------:R4:W1:Y:S04]  /*84b0*/  @P0 LDS.128 R48, [R112] ;  /* 0x0000000070300984 */ /* 0x0008680000000c00 */
[----:B------:R4:W1:Y:S04]  /*84c0*/  @P0 LDS.128 R64, [R3+0x20] ;  /* 0x0000200003400984 */ /* 0x0008680000000c00 */
[----:B------:R4:W1:Y:S04]  /*84d0*/  @P0 LDS.128 R56, [R5+0x10] ;  /* 0x0000100005380984 */ /* 0x0008680000000c00 */
[----:B------:R4:W1:Y:S02]  /*84e0*/  @P0 LDS.128 R72, [R0+0x10] ;  /* 0x0000100000480984 */ /* 0x0008640000000c00 */
.L_x_122:
[----:B------:R-:W-:Y:S05]  /*84f0*/  BSYNC B1 ;  /* 0x0000000000017941 */ /* 0x000fea0003800000 */
.L_x_121:
[----:B--2-4-:R-:W-:Y:S05]  /*8500*/  VIADD R0, R39, 0x20 ;  /* 0x0000002027007836 */ /* 0x014fea0000000000 */
[----:B------:R-:W-:Y:S04]  /*8510*/  SHF.R.U32.HI R0, RZ, 0x15, R0 ;  /* 0x00000015ff007819 */ /* 0x000fe80000011600 */
[----:B------:R-:W-:Y:S11]  /*8520*/  LOP3.LUT P0, RZ, R0, 0x3, R85, 0x48, !PT ;  /* 0x0000000300ff7812 */ /* 0x000ff60007804855 */
[----:B------:R-:W-:Y:S02]  /*8530*/  @!UPT UIADD3 URZ, UPT, UPT, URZ, URZ, URZ ;  /* 0x000000fffffff290 */ /* 0x000fe4000fffe0ff */
[----:B------:R-:W-:Y:S05]  /*8540*/  @!P0 BRA `(.L_x_126) ;  /* 0x0000000000408947 */ /* 0x000fea0003800000 */
[----:B------:R-:W2:Y:S01]  /*8550*/  LDCU.64 UR8, c[0x4][0x70] ;  /* 0x01000e00ff0877ac */ /* 0x000ea20008000a00 */
[----:B------:R-:W-:Y:S01]  /*8560*/  MOV R3, 0x0 ;  /* 0x0000000000037802 */ /* 0x000fe20000000f00 */
[----:B------:R-:W-:Y:S02]  /*8570*/  HFMA2 R12, -RZ, RZ, 0, 5.9604644775390625e-08 ;  /* 0x00000001ff0c7431 */ /* 0x000fe400000001ff */
[----:B------:R-:W-:Y:S02]  /*8580*/  IMAD.MOV.U32 R8, RZ, RZ, 0x192 ;  /* 0x00000192ff087424 */ /* 0x000fe400078e00ff */
[----:B------:R-:W-:Y:S01]  /*8590*/  IMAD.MOV.U32 R13, RZ, RZ, RZ ;  /* 0x000000ffff0d7224 */ /* 0x000fe200078e00ff */
[----:B------:R-:W4:Y:S01]  /*85a0*/  LDCU.64 UR6, c[0x4][0x78] ;  /* 0x01000f00ff0677ac */ /* 0x000f220008000a00 */
[----:B------:R-:W1:Y:S01]  /*85b0*/  LDC.64 R2, c[0x4][R3] ;  /* 0x0100000003027b82 */ /* 0x000e620000000a00 */
[----:B------:R-:W5:Y:S01]  /*85c0*/  LDCU.64 UR4, c[0x4][0x10] ;  /* 0x01000200ff0477ac */ /* 0x000f620008000a00 */
[----:B--2---:R-:W-:Y:S01]  /*85d0*/  MOV R5, UR9 ;  /* 0x0000000900057c02 */ /* 0x004fe20008000f00 */
[----:B------:R-:W-:Y:S01]  /*85e0*/  IMAD.U32 R4, RZ, RZ, UR8 ;  /* 0x00000008ff047e24 */ /* 0x000fe2000f8e00ff */
[----:B----4-:R-:W-:Y:S01]  /*85f0*/  MOV R7, UR7 ;  /* 0x0000000700077c02 */ /* 0x010fe20008000f00 */
[----:B------:R-:W-:Y:S01]  /*8600*/  IMAD.U32 R6, RZ, RZ, UR6 ;  /* 0x00000006ff067e24 */ /* 0x000fe2000f8e00ff */
[----:B-----5:R-:W-:Y:S01]  /*8610*/  MOV R11, UR5 ;  /* 0x00000005000b7c02 */ /* 0x020fe20008000f00 */
[----:B------:R-:W-:Y:S02]  /*8620*/  IMAD.U32 R10, RZ, RZ, UR4 ;  /* 0x00000004ff0a7e24 */ /* 0x000fe4000f8e00ff */
[----:B------:R-:W-:Y:S07]  /*8630*/  LEPC R20, `(.L_x_126) ;  /* 0x000000001014794e */ /* 0x000fee0000000000 */
[----:B-1-3--:R-:W-:Y:S05]  /*8640*/  CALL.ABS.NOINC R2 ;  /* 0x0000000002007343 */ /* 0x00afea0003c00000 */
.L_x_126:
[----:B------:R-:W-:Y:S01]  /*8650*/  ISETP.NE.AND P0, PT, R98, RZ, PT ;  /* 0x000000ff6200720c */ /* 0x000fe20003f05270 */
[----:B------:R-:W-:Y:S05]  /*8660*/  WARPSYNC.ALL ;  /* 0x0000000000007948 */ /* 0x000fea0003800000 */
[----:B------:R-:W-:Y:S01]  /*8670*/  R2UR UR4, R39 ;  /* 0x00000000270472ca */ /* 0x000fe200000e0000 */
[----:B------:R-:W-:Y:S01]  /*8680*/  BSSY.RECONVERGENT B0, `(.L_x_127) ;  /* 0x0000090000007945 */ /* 0x000fe20003800200 */
[C---:B-1----:R-:W-:Y:S02]  /*8690*/  SHF.L.U32 R40, R48.reuse, 0x10, RZ ;  /* 0x0000001030287819 */ /* 0x042fe400000006ff */
[----:B------:R-:W-:Y:S02]  /*86a0*/  LOP3.LUT R42, R48, 0xffff0000, RZ, 0xc0, !PT ;  /* 0xffff0000302a7812 */ /* 0x000fe400078ec0ff */
[C---:B------:R-:W-:Y:S02]  /*86b0*/  SHF.L.U32 R43, R49.reuse, 0x10, RZ ;  /* 0x00000010312b7819 */ /* 0x040fe400000006ff */
[----:B------:R-:W-:Y:S02]  /*86c0*/  LOP3.LUT R44, R49, 0xffff0000, RZ, 0xc0, !PT ;  /* 0xffff0000312c7812 */ /* 0x000fe400078ec0ff */
[C---:B------:R-:W-:Y:S02]  /*86d0*/  SHF.L.U32 R45, R50.reuse, 0x10, RZ ;  /* 0x00000010322d7819 */ /* 0x040fe400000006ff */
[----:B---3--:R-:W-:Y:S01]  /*86e0*/  LOP3.LUT R46, R50, 0xffff0000, RZ, 0xc0, !PT ;  /* 0xffff0000322e7812 */ /* 0x008fe200078ec0ff */
[----:B------:R-:W1:Y:S01]  /*86f0*/  LDTM.x32 R4, tmem[UR4+0x20] ;  /* 0x00002004000479ee */ /* 0x000e6200082c0000 */
[C---:B------:R-:W-:Y:S01]  /*8700*/  SHF.L.U32 R47, R51.reuse, 0x10, RZ ;  /* 0x00000010332f7819 */ /* 0x040fe200000006ff */
[----:B------:R-:W-:Y:S01]  /*8710*/  USHF.L.U32 UR4, UR44, 0xd, URZ ;  /* 0x0000000d2c047899 */ /* 0x000fe200080006ff */
[----:B------:R-:W-:Y:S01]  /*8720*/  LOP3.LUT R48, R51, 0xffff0000, RZ, 0xc0, !PT ;  /* 0xffff000033307812 */ /* 0x000fe200078ec0ff */
[----:B------:R-:W-:Y:S01]  /*8730*/  NOP ;  /* 0x0000000000007918 */ /* 0x000fe20000000000 */
[C---:B------:R-:W-:Y:S02]  /*8740*/  SHF.L.U32 R49, R56.reuse, 0x10, RZ ;  /* 0x0000001038317819 */ /* 0x040fe400000006ff */
[----:B------:R-:W-:Y:S02]  /*8750*/  LOP3.LUT R51, R56, 0xffff0000, RZ, 0xc0, !PT ;  /* 0xffff000038337812 */ /* 0x000fe400078ec0ff */
[C---:B------:R-:W-:Y:S02]  /*8760*/  SHF.L.U32 R50, R57.reuse, 0x10, RZ ;  /* 0x0000001039327819 */ /* 0x040fe400000006ff */
[----:B------:R-:W-:Y:S02]  /*8770*/  LOP3.LUT R52, R57, 0xffff0000, RZ, 0xc0, !PT ;  /* 0xffff000039347812 */ /* 0x000fe400078ec0ff */
[----:B------:R-:W-:Y:S02]  /*8780*/  IADD3 R110, PT, PT, R97, UR4, RZ ;  /* 0x00000004616e7c10 */ /* 0x000fe4000fffe0ff */
[C---:B------:R-:W-:Y:S02]  /*8790*/  SHF.L.U32 R53, R58.reuse, 0x10, RZ ;  /* 0x000000103a357819 */ /* 0x040fe400000006ff */
[----:B------:R-:W-:Y:S02]  /*87a0*/  LOP3.LUT R54, R58, 0xffff0000, RZ, 0xc0, !PT ;  /* 0xffff00003a367812 */ /* 0x000fe400078ec0ff */
[----:B------:R-:W-:Y:S02]  /*87b0*/  SHF.L.U32 R55, R59, 0x10, RZ ;  /* 0x000000103b377819 */ /* 0x000fe400000006ff */
[----:B------:R-:W-:Y:S02]  /*87c0*/  IADD3 R89, PT, PT, R89, 0xb0, RZ ;  /* 0x000000b059597810 */ /* 0x000fe40007ffe0ff */
[----:B------:R-:W-:Y:S01]  /*87d0*/  LOP3.LUT R56, R59, 0xffff0000, RZ, 0xc0, !PT ;  /* 0xffff00003b387812 */ /* 0x000fe200078ec0ff */
[C---:B-1----:R-:W-:Y:S01]  /*87e0*/  FMUL R4, R38.reuse, R4 ;  /* 0x0000000426047220 */ /* 0x042fe20000400000 */
[----:B------:R-:W-:Y:S01]  /*87f0*/  IADD3 R109, PT, PT, R81, R110, RZ ;  /* 0x0000006e516d7210 */ /* 0x000fe20007ffe0ff */
[----:B------:R-:W-:Y:S01]  /*8800*/  FMUL R5, R38, R5 ;  /* 0x0000000526057220 */ /* 0x000fe20000400000 */
[----:B------:R-:W-:Y:S01]  /*8810*/  SHF.L.U32 R57, R64, 0x10, RZ ;  /* 0x0000001040397819 */ /* 0x000fe200000006ff */
[----:B------:R-:W-:Y:S01]  /*8820*/  FMUL R6, R38, R6 ;  /* 0x0000000626067220 */ /* 0x000fe20000400000 */
[----:B------:R-:W-:Y:S01]  /*8830*/  IADD3 R110, PT, PT, R80, R110, RZ ;  /* 0x0000006e506e7210 */ /* 0x000fe20007ffe0ff */
[----:B------:R-:W-:Y:S01]  /*8840*/  FMUL R7, R38, R7 ;  /* 0x0000000726077220 */ /* 0x000fe20000400000 */
[----:B------:R-:W-:Y:S01]  /*8850*/  LOP3.LUT R58, R64, 0xffff0000, RZ, 0xc0, !PT ;  /* 0xffff0000403a7812 */ /* 0x000fe200078ec0ff */
[----:B------:R-:W-:Y:S01]  /*8860*/  FFMA R4, R41, R40, R4 ;  /* 0x0000002829047223 */ /* 0x000fe20000000004 */
[----:B------:R-:W-:Y:S01]  /*8870*/  SHF.L.U32 R59, R65, 0x10, RZ ;  /* 0x00000010413b7819 */ /* 0x000fe200000006ff */
[C---:B------:R-:W-:Y:S01]  /*8880*/  FMUL R8, R38.reuse, R8 ;  /* 0x0000000826087220 */ /* 0x040fe20000400000 */
[----:B------:R-:W-:Y:S01]  /*8890*/  LOP3.LUT R89, R89, 0xfefffff8, RZ, 0xc0, !PT ;  /* 0xfefffff859597812 */ /* 0x000fe200078ec0ff */
[----:B------:R-:W-:Y:S01]  /*88a0*/  FFMA R5, R41, R42, R5 ;  /* 0x0000002a29057223 */ /* 0x000fe20000000005 */
[----:B------:R-:W-:Y:S01]  /*88b0*/  LOP3.LUT R60, R65, 0xffff0000, RZ, 0xc0, !PT ;  /* 0xffff0000413c7812 */ /* 0x000fe200078ec0ff */
[----:B------:R-:W-:Y:S01]  /*88c0*/  FMUL R9, R38, R9 ;  /* 0x0000000926097220 */ /* 0x000fe20000400000 */
[----:B------:R-:W-:Y:S01]  /*88d0*/  SHF.L.U32 R61, R66, 0x10, RZ ;  /* 0x00000010423d7819 */ /* 0x000fe200000006ff */
[----:B------:R1:W-:Y:S01]  /*88e0*/  SYNCS.ARRIVE.TRANS64.RED.A1T0 RZ, [R89+URZ], RZ ;  /* 0x000000ff59ff79a7 */ /* 0x0003e200081004ff */
[----:B------:R-:W-:Y:S01]  /*88f0*/  F2FP.BF16.F32.PACK_AB R80, R5, R4 ;  /* 0x000000040550723e */ /* 0x000fe200000010ff */
[C---:B------:R-:W-:Y:S01]  /*8900*/  FFMA R6, R41.reuse, R43, R6 ;  /* 0x0000002b29067223 */ /* 0x040fe20000000006 */
[----:B------:R-:W-:Y:S01]  /*8910*/  IADD3 R111, PT, PT, R96, R109, RZ ;  /* 0x0000006d606f7210 */ /* 0x000fe20007ffe0ff */
[C---:B------:R-:W-:Y:S01]  /*8920*/  FFMA R7, R41.reuse, R44, R7 ;  /* 0x0000002c29077223 */ /* 0x040fe20000000007 */
[C---:B------:R-:W-:Y:S01]  /*8930*/  FFMA R8, R41.reuse, R45, R8 ;  /* 0x0000002d29087223 */ /* 0x040fe20000000008 */
[----:B------:R-:W-:Y:S01]  /*8940*/  FFMA R9, R41, R46, R9 ;  /* 0x0000002e29097223 */ /* 0x000fe20000000009 */
[----:B------:R-:W-:Y:S01]  /*8950*/  FMUL R10, R38, R10 ;  /* 0x0000000a260a7220 */ /* 0x000fe20000400000 */
[----:B------:R-:W-:Y:S01]  /*8960*/  LOP3.LUT R62, R66, 0xffff0000, RZ, 0xc0, !PT ;  /* 0xffff0000423e7812 */ /* 0x000fe200078ec0ff */
[C---:B------:R-:W-:Y:S01]  /*8970*/  FMUL R11, R38.reuse, R11 ;  /* 0x0000000b260b7220 */ /* 0x040fe20000400000 */
[----:B------:R-:W-:Y:S01]  /*8980*/  F2FP.BF16.F32.PACK_AB R81, R7, R6 ;  /* 0x000000060751723e */ /* 0x000fe200000010ff */
[----:B------:R-:W-:Y:S01]  /*8990*/  FFMA R10, R41, R47, R10 ;  /* 0x0000002f290a7223 */ /* 0x000fe2000000000a */
[----:B------:R-:W-:Y:S01]  /*89a0*/  F2FP.BF16.F32.PACK_AB R82, R9, R8 ;  /* 0x000000080952723e */ /* 0x000fe200000010ff */
[----:B------:R-:W-:Y:S01]  /*89b0*/  FFMA R11, R41, R48, R11 ;  /* 0x00000030290b7223 */ /* 0x000fe2000000000b */
[C---:B------:R-:W-:Y:S01]  /*89c0*/  FMUL R0, R38.reuse, R12 ;  /* 0x0000000c26007220 */ /* 0x040fe20000400000 */
[C---:B------:R-:W-:Y:S01]  /*89d0*/  FMUL R2, R38.reuse, R13 ;  /* 0x0000000d26027220 */ /* 0x040fe20000400000 */
[C---:B------:R-:W-:Y:S01]  /*89e0*/  FMUL R3, R38.reuse, R14 ;  /* 0x0000000e26037220 */ /* 0x040fe20000400000 */
[----:B------:R-:W-:Y:S01]  /*89f0*/  SHF.L.U32 R63, R67, 0x10, RZ ;  /* 0x00000010433f7819 */ /* 0x000fe200000006ff */
[----:B------:R-:W-:Y:S01]  /*8a00*/  FFMA R0, R41, R49, R0 ;  /* 0x0000003129007223 */ /* 0x000fe20000000000 */
[----:B------:R-:W-:Y:S01]  /*8a10*/  F2FP.BF16.F32.PACK_AB R83, R11, R10 ;  /* 0x0000000a0b53723e */ /* 0x000fe200000010ff */
[----:B------:R-:W-:Y:S01]  /*8a20*/  FFMA R2, R41, R51, R2 ;  /* 0x0000003329027223 */ /* 0x000fe20000000002 */
[C---:B------:R-:W-:Y:S01]  /*8a30*/  FMUL R15, R38.reuse, R15 ;  /* 0x0000000f260f7220 */ /* 0x040fe20000400000 */
[C---:B------:R-:W-:Y:S01]  /*8a40*/  FMUL R12, R38.reuse, R16 ;  /* 0x00000010260c7220 */ /* 0x040fe20000400000 */
[----:B------:R-:W-:Y:S01]  /*8a50*/  FMUL R13, R38, R17 ;  /* 0x00000011260d7220 */ /* 0x000fe20000400000 */
[----:B------:R1:W-:Y:S01]  /*8a60*/  STS.128 [R97+UR4], R80 ;  /* 0x0000005061007988 */ /* 0x0003e20008000c04 */
[----:B------:R-:W-:Y:S01]  /*8a70*/  LOP3.LUT R64, R67, 0xffff0000, RZ, 0xc0, !PT ;  /* 0xffff000043407812 */ /* 0x000fe200078ec0ff */
[C---:B------:R-:W-:Y:S01]  /*8a80*/  FFMA R3, R41.reuse, R50, R3 ;  /* 0x0000003229037223 */ /* 0x040fe20000000003 */
[----:B------:R-:W-:Y:S01]  /*8a90*/  SHF.L.U32 R65, R72, 0x10, RZ ;  /* 0x0000001048417819 */ /* 0x000fe200000006ff */
[C---:B------:R-:W-:Y:S01]  /*8aa0*/  FFMA R15, R41.reuse, R52, R15 ;  /* 0x00000034290f7223 */ /* 0x040fe2000000000f */
[----:B------:R-:W-:Y:S01]  /*8ab0*/  F2FP.BF16.F32.PACK_AB R104, R2, R0 ;  /* 0x000000000268723e */ /* 0x000fe200000010ff */
[C---:B------:R-:W-:Y:S01]  /*8ac0*/  FFMA R12, R41.reuse, R53, R12 ;  /* 0x00000035290c7223 */ /* 0x040fe2000000000c */
[C---:B------:R-:W-:Y:S01]  /*8ad0*/  FFMA R13, R41.reuse, R54, R13 ;  /* 0x00000036290d7223 */ /* 0x040fe2000000000d */
[C---:B------:R-:W-:Y:S01]  /*8ae0*/  FMUL R14, R38.reuse, R18 ;  /* 0x00000012260e7220 */ /* 0x040fe20000400000 */
[C---:B------:R-:W-:Y:S01]  /*8af0*/  FMUL R19, R38.reuse, R19 ;  /* 0x0000001326137220 */ /* 0x040fe20000400000 */
[C---:B------:R-:W-:Y:S01]  /*8b00*/  FMUL R16, R38.reuse, R20 ;  /* 0x0000001426107220 */ /* 0x040fe20000400000 */
[C---:B------:R-:W-:Y:S01]  /*8b10*/  FMUL R17, R38.reuse, R21 ;  /* 0x0000001526117220 */ /* 0x040fe20000400000 */
[C---:B------:R-:W-:Y:S01]  /*8b20*/  FFMA R14, R41.reuse, R55, R14 ;  /* 0x00000037290e7223 */ /* 0x040fe2000000000e */
        /* <DEDUP_REMOVED lines=9> */
[----:B------:R-:W-:Y:S01]  /*8bc0*/  FFMA R23, R41, R60, R23 ;  /* 0x0000003c29177223 */ /* 0x000fe20000000017 */
[C---:B------:R-:W-:Y:S01]  /*8bd0*/  FMUL R27, R38.reuse, R27 ;  /* 0x0000001b261b7220 */ /* 0x040fe20000400000 */
[----:B------:R-:W-:Y:S01]  /*8be0*/  F2FP.BF16.F32.PACK_AB R105, R15, R3 ;  /* 0x000000030f69723e */ /* 0x000fe200000010ff */
[----:B------:R-:W-:Y:S01]  /*8bf0*/  FFMA R20, R41, R61, R20 ;  /* 0x0000003d29147223 */ /* 0x000fe20000000014 */
[----:B------:R-:W-:Y:S01]  /*8c00*/  F2FP.BF16.F32.PACK_AB R106, R13, R12 ;  /* 0x0000000c0d6a723e */ /* 0x000fe200000010ff */
[----:B------:R-:W-:Y:S01]  /*8c10*/  FMUL R24, R38, R28 ;  /* 0x0000001c26187220 */ /* 0x000fe20000400000 */
[----:B------:R-:W-:Y:S01]  /*8c20*/  F2FP.BF16.F32.PACK_AB R107, R19, R14 ;  /* 0x0000000e136b723e */ /* 0x000fe200000010ff */
[----:B------:R-:W-:Y:S01]  /*8c30*/  FFMA R21, R41, R62, R21 ;  /* 0x0000003e29157223 */ /* 0x000fe20000000015 */
[----:B------:R-:W-:Y:S01]  /*8c40*/  LOP3.LUT R66, R72, 0xffff0000, RZ, 0xc0, !PT ;  /* 0xffff000048427812 */ /* 0x000fe200078ec0ff */
[C---:B------:R-:W-:Y:S01]  /*8c50*/  FMUL R25, R38.reuse, R29 ;  /* 0x0000001d26197220 */ /* 0x040fe20000400000 */
[----:B------:R-:W-:Y:S01]  /*8c60*/  SHF.L.U32 R67, R73, 0x10, RZ ;  /* 0x0000001049437819 */ /* 0x000fe200000006ff */
[----:B------:R1:W-:Y:S01]  /*8c70*/  STS.128 [R109+0x10], R104 ;  /* 0x000010686d007388 */ /* 0x0003e20000000c00 */
[----:B------:R-:W-:Y:S01]  /*8c80*/  FFMA R22, R41, R63, R22 ;  /* 0x0000003f29167223 */ /* 0x000fe20000000016 */
[----:B------:R-:W-:Y:S01]  /*8c90*/  LOP3.LUT R68, R73, 0xffff0000, RZ, 0xc0, !PT ;  /* 0xffff000049447812 */ /* 0x000fe200078ec0ff */
[----:B------:R-:W-:Y:S01]  /*8ca0*/  FMUL R26, R38, R30 ;  /* 0x0000001e261a7220 */ /* 0x000fe20000400000 */
[C---:B------:R-:W-:Y:S01]  /*8cb0*/  FFMA R27, R41.reuse, R64, R27 ;  /* 0x00000040291b7223 */ /* 0x040fe2000000001b */
[----:B------:R-:W-:Y:S01]  /*8cc0*/  SHF.L.U32 R69, R74, 0x10, RZ ;  /* 0x000000104a457819 */ /* 0x000fe200000006ff */
[----:B------:R-:W-:Y:S01]  /*8cd0*/  FMUL R31, R38, R31 ;  /* 0x0000001f261f7220 */ /* 0x000fe20000400000 */
[C---:B------:R-:W-:Y:S01]  /*8ce0*/  FFMA R24, R41.reuse, R65, R24 ;  /* 0x0000004129187223 */ /* 0x040fe20000000018 */
[----:B------:R-:W-:Y:S01]  /*8cf0*/  LOP3.LUT R70, R74, 0xffff0000, RZ, 0xc0, !PT ;  /* 0xffff00004a467812 */ /* 0x000fe200078ec0ff */
[C---:B------:R-:W-:Y:S01]  /*8d00*/  FMUL R28, R38.reuse, R32 ;  /* 0x00000020261c7220 */ /* 0x040fe20000400000 */
[----:B------:R-:W-:Y:S01]  /*8d10*/  FFMA R25, R41, R66, R25 ;  /* 0x0000004229197223 */ /* 0x000fe20000000019 */
[----:B------:R-:W-:Y:S01]  /*8d20*/  SHF.L.U32 R71, R75, 0x10, RZ ;  /* 0x000000104b477819 */ /* 0x000fe200000006ff */
[C---:B------:R-:W-:Y:S01]  /*8d30*/  FMUL R29, R38.reuse, R33 ;  /* 0x00000021261d7220 */ /* 0x040fe20000400000 */
[----:B------:R-:W-:Y:S01]  /*8d40*/  FFMA R26, R41, R67, R26 ;  /* 0x00000043291a7223 */ /* 0x000fe2000000001a */
[----:B------:R-:W-:Y:S01]  /*8d50*/  LOP3.LUT R72, R75, 0xffff0000, RZ, 0xc0, !PT ;  /* 0xffff00004b487812 */ /* 0x000fe200078ec0ff */
        /* <DEDUP_REMOVED lines=8> */
[----:B------:R-:W-:Y:S01]  /*8de0*/  FFMA R30, R41, R71, R30 ;  /* 0x00000047291e7223 */ /* 0x000fe2000000001e */
[----:B------:R-:W-:Y:S01]  /*8df0*/  F2FP.BF16.F32.PACK_AB R115, R27, R22 ;  /* 0x000000161b73723e */ /* 0x000fe200000010ff */
[----:B------:R-:W-:Y:S01]  /*8e00*/  FFMA R35, R41, R72, R35 ;  /* 0x0000004829237223 */ /* 0x000fe20000000023 */
[----:B------:R-:W-:Y:S02]  /*8e10*/  F2FP.BF16.F32.PACK_AB R116, R25, R24 ;  /* 0x000000181974723e */ /* 0x000fe400000010ff */
[----:B------:R-:W-:Y:S01]  /*8e20*/  F2FP.BF16.F32.PACK_AB R117, R31, R26 ;  /* 0x0000001a1f75723e */ /* 0x000fe200000010ff */
[----:B------:R1:W-:Y:S01]  /*8e30*/  STS.128 [R110+0x20], R112 ;  /* 0x000020706e007388 */ /* 0x0003e20000000c00 */
        /* <DEDUP_REMOVED lines=12> */
[----:B------:R-:W-:Y:S02]  /*8f00*/  UIADD3 UR9, UPT, UPT, UR49, 0x20, URZ ;  /* 0x0000002031097890 */ /* 0x000fe4000fffe0ff */
[----:B------:R-:W-:Y:S02]  /*8f10*/  UIADD3 UR8, UPT, UPT, UR46, 0x200, UR4 ;  /* 0x000002002e087890 */ /* 0x000fe4000fffe004 */
[----:B--2---:R-:W-:Y:S03]  /*8f20*/  UIADD3 UR6, UP0, UPT, UR10, 0xa80, URZ ;  /* 0x00000a800a067890 */ /* 0x004fe6000ff1e0ff */
[----:B------:R-:W-:Y:S01]  /*8f30*/  UMOV UR10, UR50 ;  /* 0x00000032000a7c82 */ /* 0x000fe20008000000 */
[----:B------:R-:W-:Y:S03]  /*8f40*/  UIADD3.X UR7, UPT, UPT, URZ, UR11, URZ, UP0, !UPT ;  /* 0x0000000bff077290 */ /* 0x000fe600087fe4ff */
[----:B------:R-:W-:Y:S06]  /*8f50*/  UMOV UR11, UR52 ;  /* 0x00000034000b7c82 */ /* 0x000fec0008000000 */
[----:B------:R2:W-:Y:S02]  /*8f60*/  UTMASTG.3D [UR8], [UR6] ;  /* 0x00000008060073b5 */ /* 0x0005e40008010000 */
[----:B--2---:R0:W-:Y:S02]  /*8f70*/  UTMACMDFLUSH ;  /* 0x00000000000079b7 */ /* 0x0041e40000000000 */
.L_x_128:
[----:B------:R-:W-:Y:S05]  /*8f80*/  BSYNC.RECONVERGENT B0 ;  /* 0x0000000000007941 */ /* 0x000fea0003800200 */
.L_x_127:
[----:B------:R-:W-:Y:S01]  /*8f90*/  UIADD3 UR4, UPT, UPT, UR44, 0x1, URZ ;  /* 0x000000012c047890 */ /* 0x000fe2000fffe0ff */
[----:B------:R-:W-:Y:S03]  /*8fa0*/  BSSY.RECONVERGENT B0, `(.L_x_129) ;  /* 0x0000008000007945 */ /* 0x000fe60003800200 */
[----:B------:R-:W-:Y:S04]  /*8fb0*/  UISETP.NE.AND UP0, UPT, UR4, 0x3, UPT ;  /* 0x000000030400788c */ /* 0x000fe8000bf05270 */
[----:B------:R-:W-:Y:S02]  /*8fc0*/  UISETP.EQ.XOR UP1, UPT, UR43, 0x3, !UP0 ;  /* 0x000000032b00788c */ /* 0x000fe4000c722a70 */
[----:B------:R-:W-:Y:S02]  /*8fd0*/  USEL UR45, UR4, URZ, UP0 ;  /* 0x000000ff042d7287 */ /* 0x000fe40008000000 */
[----:B------:R-:W-:Y:S04]  /*8fe0*/  USEL UR5, URZ, 0x1, !UP1 ;  /* 0x00000001ff057887 */ /* 0x000fe8000c800000 */
[----:B------:R-:W-:Y:S01]  /*8ff0*/  ULOP3.LUT UR54, UR54, UR5, URZ, 0x3c, !UPT ;  /* 0x0000000536367292 */ /* 0x000fe2000f8e3cff */
[----:B------:R-:W-:Y:S11]  /*9000*/  @P0 BRA `(.L_x_130) ;  /* 0x0000000000040947 */ /* 0x000ff60003800000 */
[----:B------:R-:W-:Y:S04]  /*9010*/  DEPBAR.LE SB0, 0x1 ;  /* 0x000080400000791a */ /* 0x000fe80000000000 */
.L_x_130:
[----:B------:R-:W-:Y:S05]  /*9020*/  BSYNC.RECONVERGENT B0 ;  /* 0x0000000000007941 */ /* 0x000fea0003800200 */
.L_x_129:
[----:B------:R-:W-:Y:S01]  /*9030*/  BAR.SYNC.DEFER_BLOCKING 0x1, 0x80 ;  /* 0x0042000000007b1d */ /* 0x000fe20000010000 */
[----:B------:R-:W-:Y:S01]  /*9040*/  UISETP.NE.AND UP0, UPT, UR53, -0x2, UPT ;  /* 0xfffffffe3500788c */ /* 0x000fe2000bf05270 */
[----:B------:R-:W-:Y:S08]  /*9050*/  IADD3 R0, PT, PT, R36, 0x1, RZ ;  /* 0x0000000124007810 */ /* 0x000ff00007ffe0ff */
[----:B------:R-:W-:Y:S05]  /*9060*/  BRA.U !UP0, `(.L_x_131) ;  /* 0x0000000108287547 */ /* 0x000fea000b800000 */
[----:B------:R-:W-:Y:S01]  /*9070*/  ISETP.NE.AND P0, PT, R108, RZ, PT ;  /* 0x000000ff6c00720c */ /* 0x000fe20003f05270 */
[----:B------:R-:W-:Y:S01]  /*9080*/  IMAD.U32 R3, RZ, RZ, UR47 ;  /* 0x0000002fff037e24 */ /* 0x000fe2000f8e00ff */
[----:B------:R-:W-:Y:S01]  /*9090*/  UIADD3 UR4, UPT, UPT, UR47, 0x1, URZ ;  /* 0x000000012f047890 */ /* 0x000fe2000fffe0ff */
[----:B------:R-:W-:Y:S03]  /*90a0*/  IMAD.U32 R2, RZ, RZ, UR61 ;  /* 0x0000003dff027e24 */ /* 0x000fe6000f8e00ff */
[----:B------:R-:W-:Y:S04]  /*90b0*/  UISETP.NE.AND UP0, UPT, UR4, 0x3, UPT ;  /* 0x000000030400788c */ /* 0x000fe8000bf05270 */
[----:B------:R-:W-:Y:S03]  /*90c0*/  USEL UR47, UR4, URZ, UP0 ;  /* 0x000000ff042f7287 */ /* 0x000fe60008000000 */
[----:B------:R-:W-:Y:S05]  /*90d0*/  @P0 LEA R3, R3, UR46, 0x3 ;  /* 0x0000002e03030c11 */ /* 0x000fea000f8e18ff */
[----:B------:R-:W-:Y:S05]  /*90e0*/  @P0 VIADD R3, R3, 0x58 ;  /* 0x0000005803030836 */ /* 0x000fea0000000000 */
[----:B------:R-:W-:Y:S04]  /*90f0*/  @P0 PRMT R2, R2, 0x654, R3 ;  /* 0x0000065402020816 */ /* 0x000fe80000000003 */
[----:B------:R2:W-:Y:S03]  /*9100*/  @P0 SYNCS.ARRIVE.TRANS64.RED.A1T0 RZ, [R2+URZ], RZ ;  /* 0x000000ff02ff09a7 */ /* 0x0005e600081004ff */
.L_x_131:
[----:B------:R-:W-:Y:S01]  /*9110*/  R2UR UR6, R103 ;  /* 0x00000000670672ca */ /* 0x000fe200000e0000 */
[----:B------:R-:W-:Y:S01]  /*9120*/  UIADD3 UR53, UPT, UPT, UR53, 0x2, URZ ;  /* 0x0000000235357890 */ /* 0x000fe2000fffe0ff */
[----:B------:R-:W-:Y:S02]  /*9130*/  R2UR UR5, R86 ;  /* 0x00000000560572ca */ /* 0x000fe400000e0000 */
[----:B------:R-:W-:Y:S02]  /*9140*/  R2UR UR4, R87 ;  /* 0x00000000570472ca */ /* 0x000fe400000e0000 */
[----:B------:R-:W-:Y:S02]  /*9150*/  R2UR UR52, R101 ;  /* 0x00000000653472ca */ /* 0x000fe400000e0000 */
[----:B------:R-:W-:Y:S02]  /*9160*/  ISETP.NE.AND P0, PT, R91, 0x2, PT ;  /* 0x000000025b00780c */ /* 0x000fe40003f05270 */
[----:B------:R-:W-:Y:S02]  /*9170*/  ISETP.NE.AND P1, PT, R0, 0x2, PT ;  /* 0x000000020000780c */ /* 0x000fe40003f25270 */
[----:B------:R-:W-:Y:S01]  /*9180*/  SEL R3, RZ, 0x1, P0 ;  /* 0x00000001ff037807 */ /* 0x000fe20000000000 */
[----:B------:R-:W-:Y:S01]  /*9190*/  UISETP.NE.AND UP0, UPT, UR6, URZ, UPT ;  /* 0x000000ff0600728c */ /* 0x000fe2000bf05270 */
[----:B--2---:R-:W-:Y:S01]  /*91a0*/  SEL R2, RZ, 0x1, P1 ;  /* 0x00000001ff027807 */ /* 0x004fe20000800000 */
[----:B------:R-:W-:Y:S01]  /*91b0*/  UIADD3 UR28, UPT, UPT, UR36, UR5, URZ ;  /* 0x00000005241c7290 */ /* 0x000fe2000fffe0ff */
[----:B------:R-:W-:Y:S01]  /*91c0*/  LOP3.LUT R94, R94, R3, RZ, 0x3c, !PT ;  /* 0x000000035e5e7212 */ /* 0x000fe200078e3cff */
[----:B------:R-:W-:Y:S01]  /*91d0*/  UIADD3 UR26, UPT, UPT, UR37, UR4, URZ ;  /* 0x00000004251a7290 */ /* 0x000fe2000fffe0ff */
[----:B------:R-:W-:Y:S02]  /*91e0*/  LOP3.LUT R95, R95, R2, RZ, 0x3c, !PT ;  /* 0x000000025f5f7212 */ /* 0x000fe400078e3cff */
[----:B------:R-:W-:Y:S02]  /*91f0*/  SEL R91, R91, RZ, P0 ;  /* 0x000000ff5b5b7207 */ /* 0x000fe40000000000 */
[----:B------:R-:W-:Y:S01]  /*9200*/  SEL R36, R0, RZ, P1 ;  /* 0x000000ff00247207 */ /* 0x000fe20000800000 */
[----:B------:R-:W-:Y:S06]  /*9210*/  BRA.U UP0, `(.L_x_132) ;  /* 0xffffffd500807547 */ /* 0x000fec000b83ffff */
[----:B------:R-:W-:-:S13]  /*9220*/  R2UR UR4, R88 ;  /* 0x00000000580472ca */ /* 0x000fda00000e0000 */
[----:B------:R-:W-:-:S09]  /*9230*/  UISETP.NE.AND UP0, UPT, UR4, URZ, UPT ;  /* 0x000000ff0400728c */ /* 0x000fd2000bf05270 */
[----:B------:R-:W-:Y:S05]  /*9240*/  BRA.U !UP0, `(.L_x_133) ;  /* 0x0000000108487547 */ /* 0x000fea000b800000 */
[----:B------:R-:W2:Y:S02]  /*9250*/  LDCU.64 UR4, c[0x0][0xc90] ;  /* 0x00019200ff0477ac */ /* 0x000ea40008000a00 */
[----:B--2---:R-:W-:-:S04]  /*9260*/  UISETP.NE.U32.AND UP0, UPT, UR4, URZ, UPT ;  /* 0x000000ff0400728c */ /* 0x004fc8000bf05070 */
[----:B------:R-:W-:-:S09]  /*9270*/  UISETP.NE.AND.EX UP0, UPT, UR5, URZ, UPT, UP0 ;  /* 0x000000ff0500728c */ /* 0x000fd2000bf05300 */
[----:B------:R-:W-:Y:S05]  /*9280*/  BRA.U UP0, `(.L_x_134) ;  /* 0x00000001000c7547 */ /* 0x000fea000b800000 */
[----:B------:R-:W-:-:S13]  /*9290*/  FSETP.NEU.AND P0, PT, R41, RZ, PT ;  /* 0x000000ff2900720b */ /* 0x000fda0003f0d000 */
[----:B------:R-:W-:Y:S05]  /*92a0*/  @!P0 EXIT ;  /* 0x000000000000894d */ /* 0x000fea0003800000 */
[----:B------:R-:W-:Y:S05]  /*92b0*/  BRA `(.L_x_133) ;  /* 0x00000000002c7947 */ /* 0x000fea0003800000 */
.L_x_134:
[----:B------:R-:W-:Y:S01]  /*92c0*/  ISETP.NE.AND P0, PT, R90, RZ, PT ;  /* 0x000000ff5a00720c */ /* 0x000fe20003f05270 */
[----:B------:R-:W-:-:S12]  /*92d0*/  BSSY.RECONVERGENT B0, `(.L_x_133) ;  /* 0x0000009000007945 */ /* 0x000fd80003800200 */
[----:B------:R-:W-:Y:S05]  /*92e0*/  @P0 BRA `(.L_x_135) ;  /* 0x0000000000140947 */ /* 0x000fea0003800000 */
[----:B------:R-:W2:Y:S02]  /*92f0*/  LDCU.64 UR4, c[0x0][0xc88] ;  /* 0x00019100ff0477ac */ /* 0x000ea40008000a00 */
[----:B--2---:R-:W-:-:S04]  /*9300*/  ISETP.NE.U32.AND P0, PT, RZ, UR4, PT ;  /* 0x00000004ff007c0c */ /* 0x004fc8000bf05070 */
[----:B------:R-:W-:-:S13]  /*9310*/  ISETP.NE.AND.EX P0, PT, RZ, UR5, PT, P0 ;  /* 0x00000005ff007c0c */ /* 0x000fda000bf05300 */
[----:B------:R-:W-:Y:S05]  /*9320*/  @!P0 EXIT ;  /* 0x000000000000894d */ /* 0x000fea0003800000 */
[----:B------:R-:W-:Y:S05]  /*9330*/  BRA `(.L_x_136) ;  /* 0x0000000000087947 */ /* 0x000fea0003800000 */
.L_x_135:
[----:B------:R-:W-:-:S13]  /*9340*/  FSETP.NEU.AND P0, PT, R41, RZ, PT ;  /* 0x000000ff2900720b */ /* 0x000fda0003f0d000 */
[----:B------:R-:W-:Y:S05]  /*9350*/  @!P0 EXIT ;  /* 0x000000000000894d */ /* 0x000fea0003800000 */
.L_x_136:
[----:B------:R-:W-:Y:S05]  /*9360*/  BSYNC.RECONVERGENT B0 ;  /* 0x0000000000007941 */ /* 0x000fea0003800200 */
.L_x_133:
[----:B------:R-:W-:Y:S01]  /*9370*/  ULEA UR4, UR47, UR46, 0x3 ;  /* 0x0000002e2f047291 */ /* 0x000fe2000f8e18ff */
[----:B------:R-:W-:-:S04]  /*9380*/  DEPBAR.LE SB0, 0x0 ;  /* 0x000080000000791a */ /* 0x000fc80000000000 */
[----:B------:R-:W-:-:S04]  /*9390*/  UIADD3 UR4, UPT, UPT, UR4, 0x58, URZ ;  /* 0x0000005804047890 */ /* 0x000fc8000fffe0ff */
[----:B------:R-:W-:-:S09]  /*93a0*/  UPRMT UR4, UR61, 0x654, UR4 ;  /* 0x000006543d047896 */ /* 0x000fd20008000004 */
[----:B------:R-:W-:Y:S01]  /*93b0*/  SYNCS.ARRIVE.TRANS64.RED.A1T0 RZ, [UR4], RZ ;  /* 0x000000ffffff79a7 */ /* 0x000fe20008100404 */
[----:B------:R-:W-:Y:S05]  /*93c0*/  EXIT ;  /* 0x000000000000794d */ /* 0x000fea0003800000 */
.L_x_24:
[----:B--2---:R2:W3:Y:S02]  /*93d0*/  SYNCS.PHASECHK.TRANS64.TRYWAIT P0, [R3+URZ+0xd0], R2 ;  /* 0x0000d002030075a7 */ /* 0x0044e400080011ff */
[----:B---3--:R-:W-:Y:S05]  /*93e0*/  @!P0 NANOSLEEP.SYNCS 0x989680 ;  /* 0x009896800000895d */ /* 0x008fea0003900000 */
[----:B------:R-:W3:Y:S02]  /*93f0*/  @!P0 SYNCS.PHASECHK.TRANS64 P0, [R3+URZ+0xd0], R2 ;  /* 0x0000d002030085a7 */ /* 0x000ee400080010ff */
[----:B---3--:R-:W-:Y:S05]  /*9400*/  @!P0 BRA `(.L_x_24) ;  /* 0xfffffffc00f08947 */ /* 0x008fea000383ffff */
[----:B------:R-:W-:Y:S05]  /*9410*/  BRA `(.L_x_137) ;  /* 0xffffff8400547947 */ /* 0x000fea000383ffff */
.L_x_27:
[----:B-1----:R-:W-:-:S07]  /*9420*/  MOV R0, UR7 ;  /* 0x0000000700007c02 */ /* 0x002fce0008000f00 */
.L_x_138:
[----:B-1----:R1:W2:Y:S02]  /*9430*/  SYNCS.PHASECHK.TRANS64.TRYWAIT P0, [R0+URZ+0x20], R3 ;  /* 0x00002003000075a7 */ /* 0x0022a400080011ff */
[----:B--2---:R-:W-:Y:S05]  /*9440*/  @!P0 NANOSLEEP.SYNCS 0x989680 ;  /* 0x009896800000895d */ /* 0x004fea0003900000 */
[----:B------:R-:W2:Y:S02]  /*9450*/  @!P0 SYNCS.PHASECHK.TRANS64 P0, [R0+URZ+0x20], R3 ;  /* 0x00002003000085a7 */ /* 0x000ea400080010ff */
[----:B--2---:R-:W-:Y:S05]  /*9460*/  @!P0 BRA `(.L_x_138) ;  /* 0xfffffffc00f08947 */ /* 0x004fea000383ffff */
[----:B------:R-:W-:Y:S05]  /*9470*/  BRA `(.L_x_26) ;  /* 0xffffff8400c87947 */ /* 0x000fea000383ffff */
.L_x_36:
[----:B-1----:R-:W-:-:S07]  /*9480*/  MOV R0, UR14 ;  /* 0x0000000e00007c02 */ /* 0x002fce0008000f00 */
.L_x_139:
[----:B-1----:R1:W2:Y:S02]  /*9490*/  SYNCS.PHASECHK.TRANS64.TRYWAIT P0, [R0+URZ+0x20], R3 ;  /* 0x00002003000075a7 */ /* 0x0022a400080011ff */
[----:B--2---:R-:W-:Y:S05]  /*94a0*/  @!P0 NANOSLEEP.SYNCS 0x989680 ;  /* 0x009896800000895d */ /* 0x004fea0003900000 */
[----:B------:R-:W2:Y:S02]  /*94b0*/  @!P0 SYNCS.PHASECHK.TRANS64 P0, [R0+URZ+0x20], R3 ;  /* 0x00002003000085a7 */ /* 0x000ea400080010ff */
[----:B--2---:R-:W-:Y:S05]  /*94c0*/  @!P0 BRA `(.L_x_139) ;  /* 0xfffffffc00f08947 */ /* 0x004fea000383ffff */
[----:B------:R-:W-:Y:S05]  /*94d0*/  BRA `(.L_x_35) ;  /* 0xffffff8c00147947 */ /* 0x000fea000383ffff */
.L_x_43:
[----:B-1----:R1:W4:Y:S02]  /*94e0*/  SYNCS.PHASECHK.TRANS64.TRYWAIT P0, [R3+URZ+0x80], R0 ;  /* 0x00008000030075a7 */ /* 0x00232400080011ff */
[----:B----4-:R-:W-:Y:S05]  /*94f0*/  @!P0 NANOSLEEP.SYNCS 0x989680 ;  /* 0x009896800000895d */ /* 0x010fea0003900000 */
[----:B------:R-:W4:Y:S02]  /*9500*/  @!P0 SYNCS.PHASECHK.TRANS64 P0, [R3+URZ+0x80], R0 ;  /* 0x00008000030085a7 */ /* 0x000f2400080010ff */
[----:B----4-:R-:W-:Y:S05]  /*9510*/  @!P0 BRA `(.L_x_43) ;  /* 0xfffffffc00f08947 */ /* 0x010fea000383ffff */
[----:B------:R-:W-:Y:S05]  /*9520*/  BRA `(.L_x_140) ;  /* 0xffffff9000407947 */ /* 0x000fea000383ffff */
.L_x_47:
[----:B-1----:R-:W-:-:S07]  /*9530*/  MOV R0, UR4 ;  /* 0x0000000400007c02 */ /* 0x002fce0008000f00 */
.L_x_141:
[----:B-1----:R1:W2:Y:S02]  /*9540*/  SYNCS.PHASECHK.TRANS64.TRYWAIT P0, [R0+URZ], R3 ;  /* 0x00000003000075a7 */ /* 0x0022a400080011ff */
[----:B--2---:R-:W-:Y:S05]  /*9550*/  @!P0 NANOSLEEP.SYNCS 0x989680 ;  /* 0x009896800000895d */ /* 0x004fea0003900000 */
[----:B------:R-:W2:Y:S02]  /*9560*/  @!P0 SYNCS.PHASECHK.TRANS64 P0, [R0+URZ], R3 ;  /* 0x00000003000085a7 */ /* 0x000ea400080010ff */
[----:B--2---:R-:W-:Y:S05]  /*9570*/  @!P0 BRA `(.L_x_141) ;  /* 0xfffffffc00f08947 */ /* 0x004fea000383ffff */
[----:B------:R-:W-:Y:S05]  /*9580*/  BRA `(.L_x_142) ;  /* 0xffffff9400ec7947 */ /* 0x000fea000383ffff */
.L_x_48:
[----:B------:R-:W-:-:S07]  /*9590*/  MOV R0, UR5 ;  /* 0x0000000500007c02 */ /* 0x000fce0008000f00 */
.L_x_143:
[----:B-1----:R1:W2:Y:S02]  /*95a0*/  SYNCS.PHASECHK.TRANS64.TRYWAIT P0, [R0+URZ], R3 ;  /* 0x00000003000075a7 */ /* 0x0022a400080011ff */
[----:B--2---:R-:W-:Y:S05]  /*95b0*/  @!P0 NANOSLEEP.SYNCS 0x989680 ;  /* 0x009896800000895d */ /* 0x004fea0003900000 */
[----:B------:R-:W2:Y:S02]  /*95c0*/  @!P0 SYNCS.PHASECHK.TRANS64 P0, [R0+URZ], R3 ;  /* 0x00000003000085a7 */ /* 0x000ea400080010ff */
[----:B--2---:R-:W-:Y:S05]  /*95d0*/  @!P0 BRA `(.L_x_143) ;  /* 0xfffffffc00f08947 */ /* 0x004fea000383ffff */
[----:B------:R-:W-:Y:S05]  /*95e0*/  BRA `(.L_x_144) ;  /* 0xffffff9400f87947 */ /* 0x000fea000383ffff */
.L_x_49:
[----:B------:R-:W-:-:S07]  /*95f0*/  MOV R0, UR5 ;  /* 0x0000000500007c02 */ /* 0x000fce0008000f00 */
.L_x_145:
[----:B-1----:R1:W2:Y:S02]  /*9600*/  SYNCS.PHASECHK.TRANS64.TRYWAIT P0, [R0+URZ], R3 ;  /* 0x00000003000075a7 */ /* 0x0022a400080011ff */
[----:B--2---:R-:W-:Y:S05]  /*9610*/  @!P0 NANOSLEEP.SYNCS 0x989680 ;  /* 0x009896800000895d */ /* 0x004fea0003900000 */
[----:B------:R-:W2:Y:S02]  /*9620*/  @!P0 SYNCS.PHASECHK.TRANS64 P0, [R0+URZ], R3 ;  /* 0x00000003000085a7 */ /* 0x000ea400080010ff */
[----:B--2---:R-:W-:Y:S05]  /*9630*/  @!P0 BRA `(.L_x_145) ;  /* 0xfffffffc00f08947 */ /* 0x004fea000383ffff */
[----:B------:R-:W-:Y:S05]  /*9640*/  BRA `(.L_x_146) ;  /* 0xffffff9800047947 */ /* 0x000fea000383ffff */
.L_x_52:
[----:B-1----:R1:W2:Y:S02]  /*9650*/  SYNCS.PHASECHK.TRANS64.TRYWAIT P0, [R0+URZ+0xc0], R9 ;  /* 0x0000c009000075a7 */ /* 0x0022a400080011ff */
[----:B--2---:R-:W-:Y:S05]  /*9660*/  @!P0 NANOSLEEP.SYNCS 0x989680 ;  /* 0x009896800000895d */ /* 0x004fea0003900000 */
[----:B------:R-:W2:Y:S02]  /*9670*/  @!P0 SYNCS.PHASECHK.TRANS64 P0, [R0+URZ+0xc0], R9 ;  /* 0x0000c009000085a7 */ /* 0x000ea400080010ff */
[----:B--2---:R-:W-:Y:S05]  /*9680*/  @!P0 BRA `(.L_x_52) ;  /* 0xfffffffc00f08947 */ /* 0x004fea000383ffff */
[----:B------:R-:W-:Y:S05]  /*9690*/  BRA `(.L_x_147) ;  /* 0xffffff9800647947 */ /* 0x000fea000383ffff */
.L_x_53:
[----:B------:R-:W-:-:S07]  /*96a0*/  MOV R0, UR4 ;  /* 0x0000000400007c02 */ /* 0x000fce0008000f00 */
.L_x_148:
[----:B-1----:R1:W2:Y:S02]  /*96b0*/  SYNCS.PHASECHK.TRANS64.TRYWAIT P0, [R0+URZ+0x90], R11 ;  /* 0x0000900b000075a7 */ /* 0x0022a400080011ff */
[----:B--2---:R-:W-:Y:S05]  /*96c0*/  @!P0 NANOSLEEP.SYNCS 0x989680 ;  /* 0x009896800000895d */ /* 0x004fea0003900000 */
[----:B------:R-:W2:Y:S02]  /*96d0*/  @!P0 SYNCS.PHASECHK.TRANS64 P0, [R0+URZ+0x90], R11 ;  /* 0x0000900b000085a7 */ /* 0x000ea400080010ff */
[----:B--2---:R-:W-:Y:S05]  /*96e0*/  @!P0 BRA `(.L_x_148) ;  /* 0xfffffffc00f08947 */ /* 0x004fea000383ffff */
[----:B------:R-:W-:Y:S05]  /*96f0*/  BRA `(.L_x_149) ;  /* 0xffffff9800747947 */ /* 0x000fea000383ffff */
.L_x_54:
[----:B-1----:R1:W2:Y:S02]  /*9700*/  SYNCS.PHASECHK.TRANS64.TRYWAIT P1, [R0+URZ+0x80], R9 ;  /* 0x00008009000075a7 */ /* 0x0022a400080211ff */
[----:B--2---:R-:W-:Y:S05]  /*9710*/  @!P1 NANOSLEEP.SYNCS 0x989680 ;  /* 0x009896800000995d */ /* 0x004fea0003900000 */
[----:B------:R-:W2:Y:S02]  /*9720*/  @!P1 SYNCS.PHASECHK.TRANS64 P1, [R0+URZ+0x80], R9 ;  /* 0x00008009000095a7 */ /* 0x000ea400080210ff */
[----:B--2---:R-:W-:Y:S05]  /*9730*/  @!P1 BRA `(.L_x_54) ;  /* 0xfffffffc00f09947 */ /* 0x004fea000383ffff */
[----:B------:R-:W-:Y:S05]  /*9740*/  BRA `(.L_x_150) ;  /* 0xffffff9800a47947 */ /* 0x000fea000383ffff */
.L_x_57:
[----:B------:R-:W-:-:S07]  /*9750*/  MOV R0, UR4 ;  /* 0x0000000400007c02 */ /* 0x000fce0008000f00 */
.L_x_151:
[----:B-1----:R1:W2:Y:S02]  /*9760*/  SYNCS.PHASECHK.TRANS64.TRYWAIT P0, [R0+URZ+0x90], R3 ;  /* 0x00009003000075a7 */ /* 0x0022a400080011ff */
[----:B--2---:R-:W-:Y:S05]  /*9770*/  @!P0 NANOSLEEP.SYNCS 0x989680 ;  /* 0x009896800000895d */ /* 0x004fea0003900000 */
[----:B------:R-:W2:Y:S02]  /*9780*/  @!P0 SYNCS.PHASECHK.TRANS64 P0, [R0+URZ+0x90], R3 ;  /* 0x00009003000085a7 */ /* 0x000ea400080010ff */
[----:B--2---:R-:W-:Y:S05]  /*9790*/  @!P0 BRA `(.L_x_151) ;  /* 0xfffffffc00f08947 */ /* 0x004fea000383ffff */
[----:B------:R-:W-:Y:S05]  /*97a0*/  BRA `(.L_x_56) ;  /* 0xffffff9800f87947 */ /* 0x000fea000383ffff */
.L_x_66:
[----:B-1----:R-:W-:-:S04]  /*97b0*/  MOV R7, UR5 ;  /* 0x0000000500077c02 */ /* 0x002fc80008000f00 */
[----:B------:R1:W2:Y:S03]  /*97c0*/  SYNCS.PHASECHK.TRANS64.TRYWAIT P0, [R7+URZ+0x8], R8 ;  /* 0x00000808070075a7 */ /* 0x0002a600080011ff */
[----:B--2---:R-:W-:Y:S05]  /*97d0*/  @!P0 NANOSLEEP.SYNCS 0x989680 ;  /* 0x009896800000895d */ /* 0x004fea0003900000 */
[----:B------:R-:W2:Y:S02]  /*97e0*/  @!P0 SYNCS.PHASECHK.TRANS64 P0, [R7+URZ+0x8], R8 ;  /* 0x00000808070085a7 */ /* 0x000ea400080010ff */
[----:B--2---:R-:W-:Y:S05]  /*97f0*/  @!P0 BRA `(.L_x_66) ;  /* 0xfffffffc00ec8947 */ /* 0x004fea000383ffff */
[----:B------:R-:W-:Y:S05]  /*9800*/  BRA `(.L_x_65) ;  /* 0xffffff9c00b47947 */ /* 0x000fea000383ffff */
.L_x_68:
[----:B------:R-:W-:Y:S01]  /*9810*/  BSSY B0, `(.L_x_152) ;  /* 0x0000006000007945 */ /* 0x000fe20003800000 */
[----:B------:R-:W-:-:S07]  /*9820*/  MOV R15, 0xffffffff ;  /* 0xffffffff000f7802 */ /* 0x000fce0000000f00 */
[----:B-1---5:R-:W-:Y:S05]  /*9830*/  WARPSYNC.COLLECTIVE R15, `(.L_x_153) ;  /* 0x000000000f0c7348 */ /* 0x022fea0003c00000 */
[----:B------:R-:W-:Y:S02]  /*9840*/  ELECT P6, UR79, PT ;  /* 0x00000000004f782f */ /* 0x000fe400038c0000 */
[----:B------:R-:W-:Y:S01]  /*9850*/  MOV R14, UR79 ;  /* 0x0000004f000e7c02 */ /* 0x000fe20008000f00 */
[----:B-1---5:R-:W-:Y:S10]  /*9860*/  ENDCOLLECTIVE ;  /* 0x000000000000791b */ /* 0x022ff40003800000 */
.L_x_153:
[----:B------:R-:W-:Y:S05]  /*9870*/  BSYNC B0 ;  /* 0x0000000000007941 */ /* 0x000fea0003800000 */
.L_x_152:
[----:B------:R-:W-:Y:S01]  /*9880*/  PLOP3.LUT P0, PT, P6, PT, PT, 0x80, 0x8 ;  /* 0x000000000008781c */ /* 0x000fe2000370f070 */
[----:B------:R-:W-:-:S12]  /*9890*/  BRA `(.L_x_154) ;  /* 0xffffff9c00e47947 */ /* 0x000fd8000383ffff */
.L_x_70:
[----:B-1----:R-:W-:-:S04]  /*98a0*/  MOV R5, UR5 ;  /* 0x0000000500057c02 */ /* 0x002fc80008000f00 */
[----:B------:R1:W2:Y:S03]  /*98b0*/  SYNCS.PHASECHK.TRANS64.TRYWAIT P0, [R5+URZ+0x8], R6 ;  /* 0x00000806050075a7 */ /* 0x0002a600080011ff */
[----:B--2---:R-:W-:Y:S05]  /*98c0*/  @!P0 NANOSLEEP.SYNCS 0x989680 ;  /* 0x009896800000895d */ /* 0x004fea0003900000 */
[----:B------:R-:W2:Y:S02]  /*98d0*/  @!P0 SYNCS.PHASECHK.TRANS64 P0, [R5+URZ+0x8], R6 ;  /* 0x00000806050085a7 */ /* 0x000ea400080010ff */
[----:B--2---:R-:W-:Y:S05]  /*98e0*/  @!P0 BRA `(.L_x_70) ;  /* 0xfffffffc00ec8947 */ /* 0x004fea000383ffff */
[----:B------:R-:W-:Y:S05]  /*98f0*/  BRA `(.L_x_69) ;  /* 0xffffff9c00e87947 */ /* 0x000fea000383ffff */
.L_x_71:
[----:B-1----:R1:W2:Y:S02]  /*9900*/  SYNCS.PHASECHK.TRANS64.TRYWAIT P0, [R8+URZ+0x80], R3 ;  /* 0x00008003080075a7 */ /* 0x0022a400080011ff */
[----:B--2---:R-:W-:Y:S05]  /*9910*/  @!P0 NANOSLEEP.SYNCS 0x989680 ;  /* 0x009896800000895d */ /* 0x004fea0003900000 */
[----:B------:R-:W2:Y:S02]  /*9920*/  @!P0 SYNCS.PHASECHK.TRANS64 P0, [R8+URZ+0x80], R3 ;  /* 0x00008003080085a7 */ /* 0x000ea400080010ff */
[----:B--2---:R-:W-:Y:S05]  /*9930*/  @!P0 BRA `(.L_x_71) ;  /* 0xfffffffc00f08947 */ /* 0x004fea000383ffff */
[----:B------:R-:W-:Y:S05]  /*9940*/  BRA `(.L_x_155) ;  /* 0xffffffa400947947 */ /* 0x000fea000383ffff */
.L_x_75:
[----:B------:R-:W-:-:S07]  /*9950*/  MOV R3, UR71 ;  /* 0x0000004700037c02 */ /* 0x000fce0008000f00 */
.L_x_156:
[----:B-1----:R1:W2:Y:S02]  /*9960*/  SYNCS.PHASECHK.TRANS64.TRYWAIT P0, [R3+URZ+0xb0], R4 ;  /* 0x0000b004030075a7 */ /* 0x0022a400080011ff */
[----:B--2---:R-:W-:Y:S05]  /*9970*/  @!P0 NANOSLEEP.SYNCS 0x989680 ;  /* 0x009896800000895d */ /* 0x004fea0003900000 */
[----:B------:R-:W2:Y:S02]  /*9980*/  @!P0 SYNCS.PHASECHK.TRANS64 P0, [R3+URZ+0xb0], R4 ;  /* 0x0000b004030085a7 */ /* 0x000ea400080010ff */
[----:B--2---:R-:W-:Y:S05]  /*9990*/  @!P0 BRA `(.L_x_156) ;  /* 0xfffffffc00f08947 */ /* 0x004fea000383ffff */
[----:B------:R-:W-:Y:S05]  /*99a0*/  BRA `(.L_x_157) ;  /* 0xffffffac00307947 */ /* 0x000fea000383ffff */
.L_x_78:
[----:B------:R-:W-:Y:S07]  /*99b0*/  MOV R3, UR15 ;  /* 0x0000000f00037c02 */ /* 0x000fee0008000f00 */
.L_x_158:
[----:B-1----:R1:W2:Y:S02]  /*99c0*/  SYNCS.PHASECHK.TRANS64.TRYWAIT P0, [R3+URZ], R4 ;  /* 0x00000004030075a7 */ /* 0x0022a400080011ff */
[----:B--2---:R-:W-:Y:S05]  /*99d0*/  @!P0 NANOSLEEP.SYNCS 0x989680 ;  /* 0x009896800000895d */ /* 0x004fea0003900000 */
[----:B------:R-:W2:Y:S02]  /*99e0*/  @!P0 SYNCS.PHASECHK.TRANS64 P0, [R3+URZ], R4 ;  /* 0x00000004030085a7 */ /* 0x000ea400080010ff */
[----:B--2---:R-:W-:Y:S05]  /*99f0*/  @!P0 BRA `(.L_x_158) ;  /* 0xfffffffc00f08947 */ /* 0x004fea000383ffff */
[----:B------:R-:W-:Y:S05]  /*9a00*/  BRA `(.L_x_77) ;  /* 0xffffffb000207947 */ /* 0x000fea000383ffff */
.L_x_82:
[----:B-1----:R-:W-:-:S07]  /*9a10*/  MOV R2, UR4 ;  /* 0x0000000400027c02 */ /* 0x002fce0008000f00 */
.L_x_159:
[----:B-1----:R1:W2:Y:S02]  /*9a20*/  SYNCS.PHASECHK.TRANS64.TRYWAIT P0, [R2+URZ], R3 ;  /* 0x00000003020075a7 */ /* 0x0022a400080011ff */
[----:B--2---:R-:W-:Y:S05]  /*9a30*/  @!P0 NANOSLEEP.SYNCS 0x989680 ;  /* 0x009896800000895d */ /* 0x004fea0003900000 */
[----:B------:R-:W2:Y:S02]  /*9a40*/  @!P0 SYNCS.PHASECHK.TRANS64 P0, [R2+URZ], R3 ;  /* 0x00000003020085a7 */ /* 0x000ea400080010ff */
[----:B--2---:R-:W-:Y:S05]  /*9a50*/  @!P0 BRA `(.L_x_159) ;  /* 0xfffffffc00f08947 */ /* 0x004fea000383ffff */
[----:B------:R-:W-:Y:S05]  /*9a60*/  BRA `(.L_x_160) ;  /* 0xffffffb4008c7947 */ /* 0x000fea000383ffff */
.L_x_85:
[----:B------:R-:W-:-:S07]  /*9a70*/  MOV R2, UR29 ;  /* 0x0000001d00027c02 */ /* 0x000fce0008000f00 */
.L_x_161:
[----:B-1----:R1:W2:Y:S02]  /*9a80*/  SYNCS.PHASECHK.TRANS64.TRYWAIT P1, [R2+URZ+0xe0], R3 ;  /* 0x0000e003020075a7 */ /* 0x0022a400080211ff */
[----:B--2---:R-:W-:Y:S05]  /*9a90*/  @!P1 NANOSLEEP.SYNCS 0x989680 ;  /* 0x009896800000995d */ /* 0x004fea0003900000 */
[----:B------:R-:W2:Y:S02]  /*9aa0*/  @!P1 SYNCS.PHASECHK.TRANS64 P1, [R2+URZ+0xe0], R3 ;  /* 0x0000e003020095a7 */ /* 0x000ea400080210ff */
[----:B--2---:R-:W-:Y:S05]  /*9ab0*/  @!P1 BRA `(.L_x_161) ;  /* 0xfffffffc00f09947 */ /* 0x004fea000383ffff */
[----:B------:R-:W-:Y:S05]  /*9ac0*/  BRA `(.L_x_162) ;  /* 0xffffffb400dc7947 */ /* 0x000fea000383ffff */
.L_x_90:
[----:B--2---:R2:W3:Y:S02]  /*9ad0*/  SYNCS.PHASECHK.TRANS64.TRYWAIT P0, [R8+URZ+0x80], R5 ;  /* 0x00008005080075a7 */ /* 0x0044e400080011ff */
[----:B---3--:R-:W-:Y:S05]  /*9ae0*/  @!P0 NANOSLEEP.SYNCS 0x989680 ;  /* 0x009896800000895d */ /* 0x008fea0003900000 */
[----:B------:R-:W3:Y:S02]  /*9af0*/  @!P0 SYNCS.PHASECHK.TRANS64 P0, [R8+URZ+0x80], R5 ;  /* 0x00008005080085a7 */ /* 0x000ee400080010ff */
[----:B---3--:R-:W-:Y:S05]  /*9b00*/  @!P0 BRA `(.L_x_90) ;  /* 0xfffffffc00f08947 */ /* 0x008fea000383ffff */
[----:B------:R-:W-:Y:S05]  /*9b10*/  BRA `(.L_x_163) ;  /* 0xffffffbc00087947 */ /* 0x000fea000383ffff */
.L_x_93:
[----:B------:R-:W-:Y:S07]  /*9b20*/  MOV R0, UR24 ;  /* 0x0000001800007c02 */ /* 0x000fee0008000f00 */
.L_x_164:
[----:B--2---:R2:W3:Y:S02]  /*9b30*/  SYNCS.PHASECHK.TRANS64.TRYWAIT P1, [R0+URZ+0x78], R5 ;  /* 0x00007805000075a7 */ /* 0x0044e400080211ff */
[----:B---3--:R-:W-:Y:S05]  /*9b40*/  @!P1 NANOSLEEP.SYNCS 0x989680 ;  /* 0x009896800000995d */ /* 0x008fea0003900000 */
[----:B------:R-:W3:Y:S02]  /*9b50*/  @!P1 SYNCS.PHASECHK.TRANS64 P1, [R0+URZ+0x78], R5 ;  /* 0x00007805000095a7 */ /* 0x000ee400080210ff */
[----:B---3--:R-:W-:Y:S05]  /*9b60*/  @!P1 BRA `(.L_x_164) ;  /* 0xfffffffc00f09947 */ /* 0x008fea000383ffff */
[----:B------:R-:W-:Y:S05]  /*9b70*/  BRA `(.L_x_92) ;  /* 0xffffffc000807947 */ /* 0x000fea000383ffff */
.L_x_96:
[----:B------:R-:W-:Y:S07]  /*9b80*/  MOV R0, UR4 ;  /* 0x0000000400007c02 */ /* 0x000fee0008000f00 */
.L_x_165:
[----:B--2---:R2:W3:Y:S02]  /*9b90*/  SYNCS.PHASECHK.TRANS64.TRYWAIT P0, [R0+URZ+0x58], R5 ;  /* 0x00005805000075a7 */ /* 0x0044e400080011ff */
[----:B---3--:R-:W-:Y:S05]  /*9ba0*/  @!P0 NANOSLEEP.SYNCS 0x989680 ;  /* 0x009896800000895d */ /* 0x008fea0003900000 */
[----:B------:R-:W3:Y:S02]  /*9bb0*/  @!P0 SYNCS.PHASECHK.TRANS64 P0, [R0+URZ+0x58], R5 ;  /* 0x00005805000085a7 */ /* 0x000ee400080010ff */
[----:B---3--:R-:W-:Y:S05]  /*9bc0*/  @!P0 BRA `(.L_x_165) ;  /* 0xfffffffc00f08947 */ /* 0x008fea000383ffff */
[----:B------:R-:W-:Y:S05]  /*9bd0*/  BRA `(.L_x_166) ;  /* 0xffffffc000dc7947 */ /* 0x000fea000383ffff */
.L_x_97:
[----:B------:R-:W-:Y:S07]  /*9be0*/  MOV R5, UR5 ;  /* 0x0000000500057c02 */ /* 0x000fee0008000f00 */
.L_x_167:
[----:B--2---:R2:W3:Y:S02]  /*9bf0*/  SYNCS.PHASECHK.TRANS64.TRYWAIT P0, [R5+URZ+0x58], R0 ;  /* 0x00005800050075a7 */ /* 0x0044e400080011ff */
[----:B---3--:R-:W-:Y:S05]  /*9c00*/  @!P0 NANOSLEEP.SYNCS 0x989680 ;  /* 0x009896800000895d */ /* 0x008fea0003900000 */
[----:B------:R-:W3:Y:S02]  /*9c10*/  @!P0 SYNCS.PHASECHK.TRANS64 P0, [R5+URZ+0x58], R0 ;  /* 0x00005800050085a7 */ /* 0x000ee400080010ff */
[----:B---3--:R-:W-:Y:S05]  /*9c20*/  @!P0 BRA `(.L_x_167) ;  /* 0xfffffffc00f08947 */ /* 0x008fea000383ffff */
[----:B------:R-:W-:Y:S05]  /*9c30*/  BRA `(.L_x_168) ;  /* 0xffffffc400447947 */ /* 0x000fea000383ffff */
.L_x_99:
[----:B------:R-:W-:-:S07]  /*9c40*/  MOV R0, UR4 ;  /* 0x0000000400007c02 */ /* 0x000fce0008000f00 */
.L_x_169:
[----:B--2---:R2:W3:Y:S02]  /*9c50*/  SYNCS.PHASECHK.TRANS64.TRYWAIT P0, [R0+URZ], R3 ;  /* 0x00000003000075a7 */ /* 0x0044e400080011ff */
[----:B---3--:R-:W-:Y:S05]  /*9c60*/  @!P0 NANOSLEEP.SYNCS 0x989680 ;  /* 0x009896800000895d */ /* 0x008fea0003900000 */
[----:B------:R-:W3:Y:S02]  /*9c70*/  @!P0 SYNCS.PHASECHK.TRANS64 P0, [R0+URZ], R3 ;  /* 0x00000003000085a7 */ /* 0x000ee400080010ff */
[----:B---3--:R-:W-:Y:S05]  /*9c80*/  @!P0 BRA `(.L_x_169) ;  /* 0xfffffffc00f08947 */ /* 0x008fea000383ffff */
[----:B------:R-:W-:Y:S05]  /*9c90*/  BRA `(.L_x_170) ;  /* 0xffffffc400d87947 */ /* 0x000fea000383ffff */
.L_x_100:
[----:B------:R-:W-:-:S07]  /*9ca0*/  MOV R0, UR5 ;  /* 0x0000000500007c02 */ /* 0x000fce0008000f00 */
.L_x_171:
[----:B--2---:R2:W3:Y:S02]  /*9cb0*/  SYNCS.PHASECHK.TRANS64.TRYWAIT P0, [R0+URZ], R3 ;  /* 0x00000003000075a7 */ /* 0x0044e400080011ff */
[----:B---3--:R-:W-:Y:S05]  /*9cc0*/  @!P0 NANOSLEEP.SYNCS 0x989680 ;  /* 0x009896800000895d */ /* 0x008fea0003900000 */
[----:B------:R-:W3:Y:S02]  /*9cd0*/  @!P0 SYNCS.PHASECHK.TRANS64 P0, [R0+URZ], R3 ;  /* 0x00000003000085a7 */ /* 0x000ee400080010ff */
[----:B---3--:R-:W-:Y:S05]  /*9ce0*/  @!P0 BRA `(.L_x_171) ;  /* 0xfffffffc00f08947 */ /* 0x008fea000383ffff */
[----:B------:R-:W-:Y:S05]  /*9cf0*/  BRA `(.L_x_172) ;  /* 0xffffffc400e47947 */ /* 0x000fea000383ffff */
.L_x_102:
[----:B-1----:R1:W2:Y:S02]  /*9d00*/  SYNCS.PHASECHK.TRANS64.TRYWAIT P0, [R0+URZ+0x80], R3 ;  /* 0x00008003000075a7 */ /* 0x0022a400080011ff */
[----:B--2---:R-:W-:Y:S05]  /*9d10*/  @!P0 NANOSLEEP.SYNCS 0x989680 ;  /* 0x009896800000895d */ /* 0x004fea0003900000 */
[----:B------:R-:W2:Y:S02]  /*9d20*/  @!P0 SYNCS.PHASECHK.TRANS64 P0, [R0+URZ+0x80], R3 ;  /* 0x00008003000085a7 */ /* 0x000ea400080010ff */
[----:B--2---:R-:W-:Y:S05]  /*9d30*/  @!P0 BRA `(.L_x_102) ;  /* 0xfffffffc00f08947 */ /* 0x004fea000383ffff */
[----:B------:R-:W-:Y:S05]  /*9d40*/  BRA `(.L_x_173) ;  /* 0xffffffc800c87947 */ /* 0x000fea000383ffff */
.L_x_112:
[----:B-1----:R1:W3:Y:S02]  /*9d50*/  SYNCS.PHASECHK.TRANS64.TRYWAIT P1, [R0+URZ+0x40], R3 ;  /* 0x00004003000075a7 */ /* 0x0022e400080211ff */
[----:B---3--:R-:W-:Y:S05]  /*9d60*/  @!P1 NANOSLEEP.SYNCS 0x989680 ;  /* 0x009896800000995d */ /* 0x008fea0003900000 */
[----:B------:R-:W3:Y:S02]  /*9d70*/  @!P1 SYNCS.PHASECHK.TRANS64 P1, [R0+URZ+0x40], R3 ;  /* 0x00004003000095a7 */ /* 0x000ee400080210ff */
[----:B---3--:R-:W-:Y:S05]  /*9d80*/  @!P1 BRA `(.L_x_112) ;  /* 0xfffffffc00f09947 */ /* 0x008fea000383ffff */
[----:B------:R-:W-:Y:S05]  /*9d90*/  BRA `(.L_x_111) ;  /* 0xffffffd800687947 */ /* 0x000fea000383ffff */
.L_x_114:
[----:B-1----:R1:W4:Y:S02]  /*9da0*/  SYNCS.PHASECHK.TRANS64.TRYWAIT P0, [R89+URZ+0xa0], R2 ;  /* 0x0000a002590075a7 */ /* 0x00232400080011ff */
[----:B----4-:R-:W-:Y:S05]  /*9db0*/  @!P0 NANOSLEEP.SYNCS 0x989680 ;  /* 0x009896800000895d */ /* 0x010fea0003900000 */
[----:B------:R-:W4:Y:S02]  /*9dc0*/  @!P0 SYNCS.PHASECHK.TRANS64 P0, [R89+URZ+0xa0], R2 ;  /* 0x0000a002590085a7 */ /* 0x000f2400080010ff */
[----:B----4-:R-:W-:Y:S05]  /*9dd0*/  @!P0 BRA `(.L_x_114) ;  /* 0xfffffffc00f08947 */ /* 0x010fea000383ffff */
[----:B------:R-:W-:Y:S05]  /*9de0*/  BRA `(.L_x_113) ;  /* 0xffffffd800a07947 */ /* 0x000fea000383ffff */
.L_x_125:
[----:B--2---:R2:W4:Y:S02]  /*9df0*/  SYNCS.PHASECHK.TRANS64.TRYWAIT P0, [R2+URZ+0x40], R111 ;  /* 0x0000406f020075a7 */ /* 0x00452400080011ff */
[----:B----4-:R-:W-:Y:S05]  /*9e00*/  @!P0 NANOSLEEP.SYNCS 0x989680 ;  /* 0x009896800000895d */ /* 0x010fea0003900000 */
[----:B------:R-:W4:Y:S02]  /*9e10*/  @!P0 SYNCS.PHASECHK.TRANS64 P0, [R2+URZ+0x40], R111 ;  /* 0x0000406f020085a7 */ /* 0x000f2400080010ff */
[----:B----4-:R-:W-:Y:S05]  /*9e20*/  @!P0 BRA `(.L_x_125) ;  /* 0xfffffffc00f08947 */ /* 0x010fea000383ffff */
[----:B------:R-:W-:Y:S05]  /*9e30*/  BRA `(.L_x_124) ;  /* 0xffffffe400907947 */ /* 0x000fea000383ffff */
        .weak           $__internal_0_$__cuda_sm10x_tcgen05_guardrail_trap_col_being_dealloced_not_returned_by_alloc
        .type           $__internal_0_$__cuda_sm10x_tcgen05_guardrail_trap_col_being_dealloced_not_returned_by_alloc,@function
        .size           $__internal_0_$__cuda_sm10x_tcgen05_guardrail_trap_col_being_dealloced_not_returned_by_alloc,($__internal_1_$__cuda_sm10x_tcgen05_guardrail_trap_phase_invalid_during_alloc - $__internal_0_$__cuda_sm10x_tcgen05_guardrail_trap_col_being_dealloced_not_returned_by_alloc)
$__internal_0_$__cuda_sm10x_tcgen05_guardrail_trap_col_being_dealloced_not_returned_by_alloc:
[----:B------:R-:W-:Y:S05]  /*9e40*/  BPT.TRAP 0x1 ;  /* 0x000000040000795c */ /* 0x000fea0000300000 */
[----:B------:R-:W-:-:S04]  /*9e50*/  HFMA2 R3, -RZ, RZ, 0, 0 ;  /* 0x00000000ff037431 */ /* 0x000fc800000001ff */
[----:B------:R-:W-:Y:S05]  /*9e60*/  RET.REL.NODEC R2 `(_ZN7cutlass13device_kernelINS_4gemm6kernel13GemmUniversalIN4cute5tupleIJiiiiEEENS1_10collective13CollectiveMmaINS1_46MainloopSm100TmaUmmaWarpSpecializedBlockScaledILi4ELi2ELi2ENS5_IJNS4_1CILi2EEENSA_ILi1EEESC_EEEEENS5_IJNSA_ILi256EEENSA_ILi64EEESF_EEENS5_IJNS_12float_e5m2_tENS_13float_ue8m0_tEEEENS5_IJNS5_IJlSC_lEEENS4_6LayoutINS5_IJNS5_IJNS5_IJNSA_ILi32EEENSA_ILi4EEEEEEiEEESQ_NS5_IJSC_iEEEEEENS5_IJNS5_IJNS5_IJNSA_ILi16EEESO_EEEiEEENS5_IJNS5_IJNSA_ILi0EEESC_EEENSA_ILi512EEEEEENS5_IJSW_iEEEEEEEEEEESK_S13_NS4_8TiledMMAINS4_8MMA_AtomIJNS4_27SM100_MMA_MXF8F6F4_2x1SM_SSISI_SI_fSJ_Li256ELi64ELNS4_4UMMA5MajorE0ELS18_0ELNS17_7ScaleInE0ELS19_0EEEEEENSM_INS5_IJSC_SC_SC_EEENS5_IJSW_SW_SW_EEEEENS5_IJNS4_10UnderscoreES1F_S1F_EEEEENS5_IJNS4_18SM100_TMA_2SM_LOADES1I_EEENS5_IJNS4_14ComposedLayoutINS4_7SwizzleILi3ELi4ELi3EEENS4_18smem_ptr_flag_bitsILi8EEENSM_INS5_IJNSA_ILi8EEENSA_ILi128EEEEEENS5_IJS1Q_SC_EEEEEEENSM_INS5_IJNS5_IJNS5_IJSP_SC_EEENS5_IJSN_SC_EEEEEESC_NS5_IJSO_SB_EEEEEENS5_IJNS5_IJNS5_IJSU_SY_EEESX_EEESW_NS5_IJSC_SY_EEEEEEEEEEEvNS4_8identityENS5_IJS1I_NS4_28SM100_TMA_2SM_LOAD_MULTICASTEEEES25_vS26_EENS_8epilogue10collective18CollectiveEpilogueINS2A_23Sm100TmaWarpSpecializedILi3ELi2ELi32ELb1ELb0EEEJNS5_IJS1Q_SG_SF_EEENS5_IJNSM_IS1Q_SC_EENSM_ISN_SC_EEEEENS_10bfloat16_tESL_S2J_SL_NS2A_6fusion15FusionCallbacksIS2E_NS2K_17LinearCombinationIS2J_fS2J_fLNS_15FloatRoundStyleE2EEES2F_S2I_JEEENS4_5SM1004TMEM4LOAD26SM100_TMEM_LOAD_32dp32b32xENS4_13SM90_TMA_LOADENS1K_INS1L_ILi2ELi4ELi3EEENS1N_ILi16EEENSM_INS5_IJS1P_SN_EEES1W_EEEENS4_39AutoVectorizingCopyWithAssumedAlignmentILi128EEENS4_14SM90_TMA_STOREES2Z_S31_S31_EEEvvEEEEvNT_6ParamsE) ;  /* 0xffffff6002647950 */ /* 0x000fea0003c3ffff */
        .weak           $__internal_1_$__cuda_sm10x_tcgen05_guardrail_trap_phase_invalid_during_alloc
        .type           $__internal_1_$__cuda_sm10x_tcgen05_guardrail_trap_phase_invalid_during_alloc,@function
        .size           $__internal_1_$__cuda_sm10x_tcgen05_guardrail_trap_phase_invalid_during_alloc,($__internal_2_$__cuda_sm10x_tcgen05_guardrail_trap_unallocated_columns_being_dealloced - $__internal_1_$__cuda_sm10x_tcgen05_guardrail_trap_phase_invalid_during_alloc)
$__internal_1_$__cuda_sm10x_tcgen05_guardrail_trap_phase_invalid_during_alloc:
[----:B------:R-:W-:Y:S05]  /*9e70*/  BPT.TRAP 0x1 ;  /* 0x000000040000795c */ /* 0x000fea0000300000 */
[----:B------:R-:W-:-:S04]  /*9e80*/  MOV R7, 0x0 ;  /* 0x0000000000077802 */ /* 0x000fc80000000f00 */
[----:B------:R-:W-:Y:S05]  /*9e90*/  RET.REL.NODEC R6 `(_ZN7cutlass13device_kernelINS_4gemm6kernel13GemmUniversalIN4cute5tupleIJiiiiEEENS1_10collective13CollectiveMmaINS1_46MainloopSm100TmaUmmaWarpSpecializedBlockScaledILi4ELi2ELi2ENS5_IJNS4_1CILi2EEENSA_ILi1EEESC_EEEEENS5_IJNSA_ILi256EEENSA_ILi64EEESF_EEENS5_IJNS_12float_e5m2_tENS_13float_ue8m0_tEEEENS5_IJNS5_IJlSC_lEEENS4_6LayoutINS5_IJNS5_IJNS5_IJNSA_ILi32EEENSA_ILi4EEEEEEiEEESQ_NS5_IJSC_iEEEEEENS5_IJNS5_IJNS5_IJNSA_ILi16EEESO_EEEiEEENS5_IJNS5_IJNSA_ILi0EEESC_EEENSA_ILi512EEEEEENS5_IJSW_iEEEEEEEEEEESK_S13_NS4_8TiledMMAINS4_8MMA_AtomIJNS4_27SM100_MMA_MXF8F6F4_2x1SM_SSISI_SI_fSJ_Li256ELi64ELNS4_4UMMA5MajorE0ELS18_0ELNS17_7ScaleInE0ELS19_0EEEEEENSM_INS5_IJSC_SC_SC_EEENS5_IJSW_SW_SW_EEEEENS5_IJNS4_10UnderscoreES1F_S1F_EEEEENS5_IJNS4_18SM100_TMA_2SM_LOADES1I_EEENS5_IJNS4_14ComposedLayoutINS4_7SwizzleILi3ELi4ELi3EEENS4_18smem_ptr_flag_bitsILi8EEENSM_INS5_IJNSA_ILi8EEENSA_ILi128EEEEEENS5_IJS1Q_SC_EEEEEEENSM_INS5_IJNS5_IJNS5_IJSP_SC_EEENS5_IJSN_SC_EEEEEESC_NS5_IJSO_SB_EEEEEENS5_IJNS5_IJNS5_IJSU_SY_EEESX_EEESW_NS5_IJSC_SY_EEEEEEEEEEEvNS4_8identityENS5_IJS1I_NS4_28SM100_TMA_2SM_LOAD_MULTICASTEEEES25_vS26_EENS_8epilogue10collective18CollectiveEpilogueINS2A_23Sm100TmaWarpSpecializedILi3ELi2ELi32ELb1ELb0EEEJNS5_IJS1Q_SG_SF_EEENS5_IJNSM_IS1Q_SC_EENSM_ISN_SC_EEEEENS_10bfloat16_tESL_S2J_SL_NS2A_6fusion15FusionCallbacksIS2E_NS2K_17LinearCombinationIS2J_fS2J_fLNS_15FloatRoundStyleE2EEES2F_S2I_JEEENS4_5SM1004TMEM4LOAD26SM100_TMEM_LOAD_32dp32b32xENS4_13SM90_TMA_LOADENS1K_INS1L_ILi2ELi4ELi3EEENS1N_ILi16EEENSM_INS5_IJS1P_SN_EEES1W_EEEENS4_39AutoVectorizingCopyWithAssumedAlignmentILi128EEENS4_14SM90_TMA_STOREES2Z_S31_S31_EEEvvEEEEvNT_6ParamsE) ;  /* 0xffffff6006587950 */ /* 0x000fea0003c3ffff */
        .weak           $__internal_2_$__cuda_sm10x_tcgen05_guardrail_trap_unallocated_columns_being_dealloced
        .type           $__internal_2_$__cuda_sm10x_tcgen05_guardrail_trap_unallocated_columns_being_dealloced,@function
        .size           $__internal_2_$__cuda_sm10x_tcgen05_guardrail_trap_unallocated_columns_being_dealloced,(.L_x_175 - $__internal_2_$__cuda_sm10x_tcgen05_guardrail_trap_unallocated_columns_being_dealloced)
$__internal_2_$__cuda_sm10x_tcgen05_guardrail_trap_unallocated_columns_being_dealloced:
[----:B------:R-:W-:Y:S05]  /*9ea0*/  BPT.TRAP 0x1 ;  /* 0x000000040000795c */ /* 0x000fea0000300000 */
[----:B------:R-:W-:-:S04]  /*9eb0*/  HFMA2 R3, -RZ, RZ, 0, 0 ;  /* 0x00000000ff037431 */ /* 0x000fc800000001ff */
[----:B------:R-:W-:Y:S05]  /*9ec0*/  RET.REL.NODEC R2 `(_ZN7cutlass13device_kernelINS_4gemm6kernel13GemmUniversalIN4cute5tupleIJiiiiEEENS1_10collective13CollectiveMmaINS1_46MainloopSm100TmaUmmaWarpSpecializedBlockScaledILi4ELi2ELi2ENS5_IJNS4_1CILi2EEENSA_ILi1EEESC_EEEEENS5_IJNSA_ILi256EEENSA_ILi64EEESF_EEENS5_IJNS_12float_e5m2_tENS_13float_ue8m0_tEEEENS5_IJNS5_IJlSC_lEEENS4_6LayoutINS5_IJNS5_IJNS5_IJNSA_ILi32EEENSA_ILi4EEEEEEiEEESQ_NS5_IJSC_iEEEEEENS5_IJNS5_IJNS5_IJNSA_ILi16EEESO_EEEiEEENS5_IJNS5_IJNSA_ILi0EEESC_EEENSA_ILi512EEEEEENS5_IJSW_iEEEEEEEEEEESK_S13_NS4_8TiledMMAINS4_8MMA_AtomIJNS4_27SM100_MMA_MXF8F6F4_2x1SM_SSISI_SI_fSJ_Li256ELi64ELNS4_4UMMA5MajorE0ELS18_0ELNS17_7ScaleInE0ELS19_0EEEEEENSM_INS5_IJSC_SC_SC_EEENS5_IJSW_SW_SW_EEEEENS5_IJNS4_10UnderscoreES1F_S1F_EEEEENS5_IJNS4_18SM100_TMA_2SM_LOADES1I_EEENS5_IJNS4_14ComposedLayoutINS4_7SwizzleILi3ELi4ELi3EEENS4_18smem_ptr_flag_bitsILi8EEENSM_INS5_IJNSA_ILi8EEENSA_ILi128EEEEEENS5_IJS1Q_SC_EEEEEEENSM_INS5_IJNS5_IJNS5_IJSP_SC_EEENS5_IJSN_SC_EEEEEESC_NS5_IJSO_SB_EEEEEENS5_IJNS5_IJNS5_IJSU_SY_EEESX_EEESW_NS5_IJSC_SY_EEEEEEEEEEEvNS4_8identityENS5_IJS1I_NS4_28SM100_TMA_2SM_LOAD_MULTICASTEEEES25_vS26_EENS_8epilogue10collective18CollectiveEpilogueINS2A_23Sm100TmaWarpSpecializedILi3ELi2ELi32ELb1ELb0EEEJNS5_IJS1Q_SG_SF_EEENS5_IJNSM_IS1Q_SC_EENSM_ISN_SC_EEEEENS_10bfloat16_tESL_S2J_SL_NS2A_6fusion15FusionCallbacksIS2E_NS2K_17LinearCombinationIS2J_fS2J_fLNS_15FloatRoundStyleE2EEES2F_S2I_JEEENS4_5SM1004TMEM4LOAD26SM100_TMEM_LOAD_32dp32b32xENS4_13SM90_TMA_LOADENS1K_INS1L_ILi2ELi4ELi3EEENS1N_ILi16EEENSM_INS5_IJS1P_SN_EEES1W_EEEENS4_39AutoVectorizingCopyWithAssumedAlignmentILi128EEENS4_14SM90_TMA_STOREES2Z_S31_S31_EEEvvEEEEvNT_6ParamsE) ;  /* 0xffffff60024c7950 */ /* 0x000fea0003c3ffff */
.L_x_174:
[----:B------:R-:W-:-:S00]  /*9ed0*/  BRA `(.L_x_174) ;  /* 0xfffffffc00fc7947 */ /* 0x000fc0000383ffff */
[----:B------:R-:W-:-:S00]  /*9ee0*/  NOP ;  /* 0x0000000000007918 */ /* 0x000fc00000000000 */
        /* <DEDUP_REMOVED lines=9> */
.L_x_175:


//--------------------- .nv.global.init           --------------------------
	.section	.nv.global.init,"aw",@progbits
.nv.global.init:
	.type		$str$27,@object
	.size		$str$27,($str$28 - $str$27)
$str$27:
        /*0000*/ 	.byte	0x28, 0x61, 0x64, 0x64, 0x72, 0x65, 0x73, 0x73, 0x20, 0x26, 0x20, 0x6d, 0x61, 0x73, 0x6b, 0x29
        /*0010*/ 	.byte	0x20, 0x3d, 0x3d, 0x20, 0x30, 0x00
	.type		$str$28,@object
	.size		$str$28,($str$26 - $str$28)
$str$28:
        /*0016*/ 	.byte	0x2f, 0x74, 0x6d, 0x70, 0x2f, 0x63, 0x75, 0x74, 0x6c, 0x61, 0x73, 0x73, 0x5f, 0x73, 0x77, 0x65
        /*0026*/ 	.byte	0x65, 0x70, 0x5f, 0x73, 0x72, 0x63, 0x2f, 0x69, 0x6e, 0x63, 0x6c, 0x75, 0x64, 0x65, 0x2f, 0x63
        /*0036*/ 	.byte	0x75, 0x74, 0x65, 0x2f, 0x70, 0x6f, 0x69, 0x6e, 0x74, 0x65, 0x72, 0x5f, 0x66, 0x6c, 0x61, 0x67
        /*0046*/ 	.byte	0x67, 0x65, 0x64, 0x2e, 0x68, 0x70, 0x70, 0x00
	.type		$str$26,@object
	.size		$str$26,($str$25 - $str$26)
$str$26:
        /*004e*/ 	.byte	0x2f, 0x74, 0x6d, 0x70, 0x2f, 0x63, 0x75, 0x74, 0x6c, 0x61, 0x73, 0x73, 0x5f, 0x73, 0x77, 0x65
        /*005e*/ 	.byte	0x65, 0x70, 0x5f, 0x73, 0x72, 0x63, 0x2f, 0x69, 0x6e, 0x63, 0x6c, 0x75, 0x64, 0x65, 0x2f, 0x63
        /*006e*/ 	.byte	0x75, 0x74, 0x65, 0x2f, 0x61, 0x74, 0x6f, 0x6d, 0x2f, 0x63, 0x6f, 0x70, 0x79, 0x5f, 0x74, 0x72
        /*007e*/ 	.byte	0x61, 0x69, 0x74, 0x73, 0x5f, 0x73, 0x6d, 0x31, 0x30, 0x30, 0x2e, 0x68, 0x70, 0x70, 0x00
	.type		$str$25,@object
	.size		$str$25,(__unnamed_1 - $str$25)
$str$25:
        /*008d*/ 	.byte	0x28, 0x28, 0x75, 0x69, 0x6e, 0x74, 0x33, 0x32, 0x5f, 0x74, 0x28, 0x74, 0x68, 0x72, 0x65, 0x61
        /*009d*/ 	.byte	0x64, 0x49, 0x64, 0x78, 0x2e, 0x78, 0x29, 0x20, 0x2f, 0x20, 0x33, 0x32, 0x29, 0x20, 0x25, 0x20
        /*00ad*/ 	.byte	0x34, 0x29, 0x20, 0x3d, 0x3d, 0x20, 0x28, 0x28, 0x28, 0x74, 0x6d, 0x65, 0x6d, 0x5f, 0x61, 0x64
        /*00bd*/ 	.byte	0x64, 0x72, 0x20, 0x3e, 0x3e, 0x20, 0x31, 0x36, 0x29, 0x20, 0x2f, 0x20, 0x33, 0x32, 0x29, 0x20
        /*00cd*/ 	.byte	0x25, 0x20, 0x34, 0x29, 0x00
	.type		__unnamed_1,@object
	.size		__unnamed_1,(__unnamed_2 - __unnamed_1)
__unnamed_1:
        /*00d2*/ 	.byte	0x61, 0x75, 0x74, 0x6f, 0x20, 0x63, 0x75, 0x74, 0x65, 0x3a, 0x3a, 0x61, 0x73, 0x5f, 0x70, 0x6f
        /* <DEDUP_REMOVED lines=24> */
        /*0262*/ 	.byte	0x34, 0x30, 0x39, 0x36, 0x3e, 0x3e, 0x3e, 0x3e, 0x5d, 0x00
	.type		__unnamed_2,@object
	.size		__unnamed_2,(.L_2 - __unnamed_2)
__unnamed_2:
        /* <DEDUP_REMOVED lines=42> */
        /*050c*/ 	.byte	0x3e, 0x3e, 0x5d, 0x00
.L_2:


//--------------------- .nv.shared._ZN7cutlass13device_kernelINS_4gemm6kernel13GemmUniversalIN4cute5tupleIJiiiiEEENS1_10collective13CollectiveMmaINS1_46MainloopSm100TmaUmmaWarpSpecializedBlockScaledILi4ELi2ELi2ENS5_IJNS4_1CILi2EEENSA_ILi1EEESC_EEEEENS5_IJNSA_ILi256EEENSA_ILi64EEESF_EEENS5_IJNS_12float_e5m2_tENS_13float_ue8m0_tEEEENS5_IJNS5_IJlSC_lEEENS4_6LayoutINS5_IJNS5_IJNS5_IJNSA_ILi32EEENSA_ILi4EEEEEEiEEESQ_NS5_IJSC_iEEEEEENS5_IJNS5_IJNS5_IJNSA_ILi16EEESO_EEEiEEENS5_IJNS5_IJNSA_ILi0EEESC_EEENSA_ILi512EEEEEENS5_IJSW_iEEEEEEEEEEESK_S13_NS4_8TiledMMAINS4_8MMA_AtomIJNS4_27SM100_MMA_MXF8F6F4_2x1SM_SSISI_SI_fSJ_Li256ELi64ELNS4_4UMMA5MajorE0ELS18_0ELNS17_7ScaleInE0ELS19_0EEEEEENSM_INS5_IJSC_SC_SC_EEENS5_IJSW_SW_SW_EEEEENS5_IJNS4_10UnderscoreES1F_S1F_EEEEENS5_IJNS4_18SM100_TMA_2SM_LOADES1I_EEENS5_IJNS4_14ComposedLayoutINS4_7SwizzleILi3ELi4ELi3EEENS4_18smem_ptr_flag_bitsILi8EEENSM_INS5_IJNSA_ILi8EEENSA_ILi128EEEEEENS5_IJS1Q_SC_EEEEEEENSM_INS5_IJNS5_IJNS5_IJSP_SC_EEENS5_IJSN_SC_EEEEEESC_NS5_IJSO_SB_EEEEEENS5_IJNS5_IJNS5_IJSU_SY_EEESX_EEESW_NS5_IJSC_SY_EEEEEEEEEEEvNS4_8identityENS5_IJS1I_NS4_28SM100_TMA_2SM_LOAD_MULTICASTEEEES25_vS26_EENS_8epilogue10collective18CollectiveEpilogueINS2A_23Sm100TmaWarpSpecializedILi3ELi2ELi32ELb1ELb0EEEJNS5_IJS1Q_SG_SF_EEENS5_IJNSM_IS1Q_SC_EENSM_ISN_SC_EEEEENS_10bfloat16_tESL_S2J_SL_NS2A_6fusion15FusionCallbacksIS2E_NS2K_17LinearCombinationIS2J_fS2J_fLNS_15FloatRoundStyleE2EEES2F_S2I_JEEENS4_5SM1004TMEM4LOAD26SM100_TMEM_LOAD_32dp32b32xENS4_13SM90_TMA_LOADENS1K_INS1L_ILi2ELi4ELi3EEENS1N_ILi16EEENSM_INS5_IJS1P_SN_EEES1W_EEEENS4_39AutoVectorizingCopyWithAssumedAlignmentILi128EEENS4_14SM90_TMA_STOREES2Z_S31_S31_EEEvvEEEEvNT_6ParamsE --------------------------
	.section	.nv.shared._ZN7cutlass13device_kernelINS_4gemm6kernel13GemmUniversalIN4cute5tupleIJiiiiEEENS1_10collective13CollectiveMmaINS1_46MainloopSm100TmaUmmaWarpSpecializedBlockScaledILi4ELi2ELi2ENS5_IJNS4_1CILi2EEENSA_ILi1EEESC_EEEEENS5_IJNSA_ILi256EEENSA_ILi64EEESF_EEENS5_IJNS_12float_e5m2_tENS_13float_ue8m0_tEEEENS5_IJNS5_IJlSC_lEEENS4_6LayoutINS5_IJNS5_IJNS5_IJNSA_ILi32EEENSA_ILi4EEEEEEiEEESQ_NS5_IJSC_iEEEEEENS5_IJNS5_IJNS5_IJNSA_ILi16EEESO_EEEiEEENS5_IJNS5_IJNSA_ILi0EEESC_EEENSA_ILi512EEEEEENS5_IJSW_iEEEEEEEEEEESK_S13_NS4_8TiledMMAINS4_8MMA_AtomIJNS4_27SM100_MMA_MXF8F6F4_2x1SM_SSISI_SI_fSJ_Li256ELi64ELNS4_4UMMA5MajorE0ELS18_0ELNS17_7ScaleInE0ELS19_0EEEEEENSM_INS5_IJSC_SC_SC_EEENS5_IJSW_SW_SW_EEEEENS5_IJNS4_10UnderscoreES1F_S1F_EEEEENS5_IJNS4_18SM100_TMA_2SM_LOADES1I_EEENS5_IJNS4_14ComposedLayoutINS4_7SwizzleILi3ELi4ELi3EEENS4_18smem_ptr_flag_bitsILi8EEENSM_INS5_IJNSA_ILi8EEENSA_ILi128EEEEEENS5_IJS1Q_SC_EEEEEEENSM_INS5_IJNS5_IJNS5_IJSP_SC_EEENS5_IJSN_SC_EEEEEESC_NS5_IJSO_SB_EEEEEENS5_IJNS5_IJNS5_IJSU_SY_EEESX_EEESW_NS5_IJSC_SY_EEEEEEEEEEEvNS4_8identityENS5_IJS1I_NS4_28SM100_TMA_2SM_LOAD_MULTICASTEEEES25_vS26_EENS_8epilogue10collective18CollectiveEpilogueINS2A_23Sm100TmaWarpSpecializedILi3ELi2ELi32ELb1ELb0EEEJNS5_IJS1Q_SG_SF_EEENS5_IJNSM_IS1Q_SC_EENSM_ISN_SC_EEEEENS_10bfloat16_tESL_S2J_SL_NS2A_6fusion15FusionCallbacksIS2E_NS2K_17LinearCombinationIS2J_fS2J_fLNS_15FloatRoundStyleE2EEES2F_S2I_JEEENS4_5SM1004TMEM4LOAD26SM100_TMEM_LOAD_32dp32b32xENS4_13SM90_TMA_LOADENS1K_INS1L_ILi2ELi4ELi3EEENS1N_ILi16EEENSM_INS5_IJS1P_SN_EEES1W_EEEENS4_39AutoVectorizingCopyWithAssumedAlignmentILi128EEENS4_14SM90_TMA_STOREES2Z_S31_S31_EEEvvEEEEvNT_6ParamsE,"aw",@nobits
	.sectionflags	@""
	.align	16
	.zero		1024


//--------------------- .nv.shared.reserved.0     --------------------------
	.section	.nv.shared.reserved.0,"aw",@nobits
	.weak		__nv_reservedSMEM_offset_0_alias
	.size		__nv_reservedSMEM_offset_0_alias, 0, 64
	.other		__nv_reservedSMEM_offset_0_alias,@"STO_CUDA_RESERVED_SHARED STV_DEFAULT"
__nv_reservedSMEM_offset_0_alias:
	.zero		0
.nv.shared.reserved.0:
	.zero		64
	.weak		__nv_reservedSMEM_tcgen05_partition
	.type		__nv_reservedSMEM_tcgen05_partition,@object
	.size		__nv_reservedSMEM_tcgen05_partition,(.L_0 - __nv_reservedSMEM_tcgen05_partition)
__nv_reservedSMEM_tcgen05_partition:
	.zero		32
.L_0:


//--------------------- .nv.global                --------------------------
	.section	.nv.global,"aw",@nobits
.nv.global:
	.type		_ZN40_INTERNAL_e0fc8017_4_k_cu_6bd337f7_394394cute1_E,@object
	.size		_ZN40_INTERNAL_e0fc8017_4_k_cu_6bd337f7_394394cute1_E,(_ZN40_INTERNAL_e0fc8017_4_k_cu_6bd337f7_394394cuda3std3__45__cpo6cbeginE - _ZN40_INTERNAL_e0fc8017_4_k_cu_6bd337f7_394394cute1_E)
_ZN40_INTERNAL_e0fc8017_4_k_cu_6bd337f7_394394cute1_E:
	.zero		1
	.type		_ZN40_INTERNAL_e0fc8017_4_k_cu_6bd337f7_394394cuda3std3__45__cpo6cbeginE,@object
	.size		_ZN40_INTERNAL_e0fc8017_4_k_cu_6bd337f7_394394cuda3std3__45__cpo6cbeginE,(_ZN40_INTERNAL_e0fc8017_4_k_cu_6bd337f7_394394cuda3std3__48in_placeE - _ZN40_INTERNAL_e0fc8017_4_k_cu_6bd337f7_394394cuda3std3__45__cpo6cbeginE)
_ZN40_INTERNAL_e0fc8017_4_k_cu_6bd337f7_394394cuda3std3__45__cpo6cbeginE:
	.zero		1
	.type		_ZN40_INTERNAL_e0fc8017_4_k_cu_6bd337f7_394394cuda3std3__48in_placeE,@object
	.size		_ZN40_INTERNAL_e0fc8017_4_k_cu_6bd337f7_394394cuda3std3__48in_placeE,(_ZN40_INTERNAL_e0fc8017_4_k_cu_6bd337f7_394394cuda3std6ranges3__45__cpo9iter_moveE - _ZN40_INTERNAL_e0fc8017_4_k_cu_6bd337f7_394394cuda3std3__48in_placeE)
_ZN40_INTERNAL_e0fc8017_4_k_cu_6bd337f7_394394cuda3std3__48in_placeE:
	.zero		1
	.type		_ZN40_INTERNAL_e0fc8017_4_k_cu_6bd337f7_394394cuda3std6ranges3__45__cpo9iter_moveE,@object
	.size		_ZN40_INTERNAL_e0fc8017_4_k_cu_6bd337f7_394394cuda3std6ranges3__45__cpo9iter_moveE,(_ZN40_INTERNAL_e0fc8017_4_k_cu_6bd337f7_394394cuda3std3__45__cpo5beginE - _ZN40_INTERNAL_e0fc8017_4_k_cu_6bd337f7_394394cuda3std6ranges3__45__cpo9iter_moveE)
_ZN40_INTERNAL_e0fc8017_4_k_cu_6bd337f7_394394cuda3std6ranges3__45__cpo9iter_moveE:
	.zero		1
	.type		_ZN40_INTERNAL_e0fc8017_4_k_cu_6bd337f7_394394cuda3std3__45__cpo5beginE,@object
	.size		_ZN40_INTERNAL_e0fc8017_4_k_cu_6bd337f7_394394cuda3std3__45__cpo5beginE,(_ZN40_INTERNAL_e0fc8017_4_k_cu_6bd337f7_394394cuda3std3__442_GLOBAL__N__e0fc8017_4_k_cu_6bd337f7_394396ignoreE - _ZN40_INTERNAL_e0fc8017_4_k_cu_6bd337f7_394394cuda3std3__45__cpo5beginE)
_ZN40_INTERNAL_e0fc8017_4_k_cu_6bd337f7_394394cuda3std3__45__cpo5beginE:
	.zero		1
	.type		_ZN40_INTERNAL_e0fc8017_4_k_cu_6bd337f7_394394cuda3std3__442_GLOBAL__N__e0fc8017_4_k_cu_6bd337f7_394396ignoreE,@object
	.size		_ZN40_INTERNAL_e0fc8017_4_k_cu_6bd337f7_394394cuda3std3__442_GLOBAL__N__e0fc8017_4_k_cu_6bd337f7_394396ignoreE,(_ZN40_INTERNAL_e0fc8017_4_k_cu_6bd337f7_394394cute7productE - _ZN40_INTERNAL_e0fc8017_4_k_cu_6bd337f7_394394cuda3std3__442_GLOBAL__N__e0fc8017_4_k_cu_6bd337f7_394396ignoreE)
_ZN40_INTERNAL_e0fc8017_4_k_cu_6bd337f7_394394cuda3std3__442_GLOBAL__N__e0fc8017_4_k_cu_6bd337f7_394396ignoreE:
	.zero		1
	.type		_ZN40_INTERNAL_e0fc8017_4_k_cu_6bd337f7_394394cute7productE,@object
	.size		_ZN40_INTERNAL_e0fc8017_4_k_cu_6bd337f7_394394cute7productE,(_ZN40_INTERNAL_e0fc8017_4_k_cu_6bd337f7_394394cuda3std3__45__cpo3endE - _ZN40_INTERNAL_e0fc8017_4_k_cu_6bd337f7_394394cute7productE)
_ZN40_INTERNAL_e0fc8017_4_k_cu_6bd337f7_394394cute7productE:
	.zero		1
	.type		_ZN40_INTERNAL_e0fc8017_4_k_cu_6bd337f7_394394cuda3std3__45__cpo3endE,@object
	.size		_ZN40_INTERNAL_e0fc8017_4_k_cu_6bd337f7_394394cuda3std3__45__cpo3endE,(_ZN40_INTERNAL_e0fc8017_4_k_cu_6bd337f7_394394cuda3std3__419piecewise_constructE - _ZN40_INTERNAL_e0fc8017_4_k_cu_6bd337f7_394394cuda3std3__45__cpo3endE)
_ZN40_INTERNAL_e0fc8017_4_k_cu_6bd337f7_394394cuda3std3__45__cpo3endE:
	.zero		1
	.type		_ZN40_INTERNAL_e0fc8017_4_k_cu_6bd337f7_394394cuda3std3__419piecewise_constructE,@object
	.size		_ZN40_INTERNAL_e0fc8017_4_k_cu_6bd337f7_394394cuda3std3__419piecewise_constructE,(_ZN40_INTERNAL_e0fc8017_4_k_cu_6bd337f7_394394cuda3std3__45__cpo4cendE - _ZN40_INTERNAL_e0fc8017_4_k_cu_6bd337f7_394394cuda3std3__419piecewise_constructE)
_ZN40_INTERNAL_e0fc8017_4_k_cu_6bd337f7_394394cuda3std3__419piecewise_constructE:
	.zero		1
	.type		_ZN40_INTERNAL_e0fc8017_4_k_cu_6bd337f7_394394cuda3std3__45__cpo4cendE,@object
	.size		_ZN40_INTERNAL_e0fc8017_4_k_cu_6bd337f7_394394cuda3std3__45__cpo4cendE,(_ZN40_INTERNAL_e0fc8017_4_k_cu_6bd337f7_394394cuda3std6ranges3__45__cpo4swapE - _ZN40_INTERNAL_e0fc8017_4_k_cu_6bd337f7_394394cuda3std3__45__cpo4cendE)
_ZN40_INTERNAL_e0fc8017_4_k_cu_6bd337f7_394394cuda3std3__45__cpo4cendE:
	.zero		1
	.type		_ZN40_INTERNAL_e0fc8017_4_k_cu_6bd337f7_394394cuda3std6ranges3__45__cpo4swapE,@object
	.size		_ZN40_INTERNAL_e0fc8017_4_k_cu_6bd337f7_394394cuda3std6ranges3__45__cpo4swapE,(.L_10 - _ZN40_INTERNAL_e0fc8017_4_k_cu_6bd337f7_394394cuda3std6ranges3__45__cpo4swapE)
_ZN40_INTERNAL_e0fc8017_4_k_cu_6bd337f7_394394cuda3std6ranges3__45__cpo4swapE:
	.zero		1
.L_10:


//--------------------- .nv.constant0._ZN7cutlass13device_kernelINS_4gemm6kernel13GemmUniversalIN4cute5tupleIJiiiiEEENS1_10collective13CollectiveMmaINS1_46MainloopSm100TmaUmmaWarpSpecializedBlockScaledILi4ELi2ELi2ENS5_IJNS4_1CILi2EEENSA_ILi1EEESC_EEEEENS5_IJNSA_ILi256EEENSA_ILi64EEESF_EEENS5_IJNS_12float_e5m2_tENS_13float_ue8m0_tEEEENS5_IJNS5_IJlSC_lEEENS4_6LayoutINS5_IJNS5_IJNS5_IJNSA_ILi32EEENSA_ILi4EEEEEEiEEESQ_NS5_IJSC_iEEEEEENS5_IJNS5_IJNS5_IJNSA_ILi16EEESO_EEEiEEENS5_IJNS5_IJNSA_ILi0EEESC_EEENSA_ILi512EEEEEENS5_IJSW_iEEEEEEEEEEESK_S13_NS4_8TiledMMAINS4_8MMA_AtomIJNS4_27SM100_MMA_MXF8F6F4_2x1SM_SSISI_SI_fSJ_Li256ELi64ELNS4_4UMMA5MajorE0ELS18_0ELNS17_7ScaleInE0ELS19_0EEEEEENSM_INS5_IJSC_SC_SC_EEENS5_IJSW_SW_SW_EEEEENS5_IJNS4_10UnderscoreES1F_S1F_EEEEENS5_IJNS4_18SM100_TMA_2SM_LOADES1I_EEENS5_IJNS4_14ComposedLayoutINS4_7SwizzleILi3ELi4ELi3EEENS4_18smem_ptr_flag_bitsILi8EEENSM_INS5_IJNSA_ILi8EEENSA_ILi128EEEEEENS5_IJS1Q_SC_EEEEEEENSM_INS5_IJNS5_IJNS5_IJSP_SC_EEENS5_IJSN_SC_EEEEEESC_NS5_IJSO_SB_EEEEEENS5_IJNS5_IJNS5_IJSU_SY_EEESX_EEESW_NS5_IJSC_SY_EEEEEEEEEEEvNS4_8identityENS5_IJS1I_NS4_28SM100_TMA_2SM_LOAD_MULTICASTEEEES25_vS26_EENS_8epilogue10collective18CollectiveEpilogueINS2A_23Sm100TmaWarpSpecializedILi3ELi2ELi32ELb1ELb0EEEJNS5_IJS1Q_SG_SF_EEENS5_IJNSM_IS1Q_SC_EENSM_ISN_SC_EEEEENS_10bfloat16_tESL_S2J_SL_NS2A_6fusion15FusionCallbacksIS2E_NS2K_17LinearCombinationIS2J_fS2J_fLNS_15FloatRoundStyleE2EEES2F_S2I_JEEENS4_5SM1004TMEM4LOAD26SM100_TMEM_LOAD_32dp32b32xENS4_13SM90_TMA_LOADENS1K_INS1L_ILi2ELi4ELi3EEENS1N_ILi16EEENSM_INS5_IJS1P_SN_EEES1W_EEEENS4_39AutoVectorizingCopyWithAssumedAlignmentILi128EEENS4_14SM90_TMA_STOREES2Z_S31_S31_EEEvvEEEEvNT_6ParamsE --------------------------
	.section	.nv.constant0._ZN7cutlass13device_kernelINS_4gemm6kernel13GemmUniversalIN4cute5tupleIJiiiiEEENS1_10collective13CollectiveMmaINS1_46MainloopSm100TmaUmmaWarpSpecializedBlockScaledILi4ELi2ELi2ENS5_IJNS4_1CILi2EEENSA_ILi1EEESC_EEEEENS5_IJNSA_ILi256EEENSA_ILi64EEESF_EEENS5_IJNS_12float_e5m2_tENS_13float_ue8m0_tEEEENS5_IJNS5_IJlSC_lEEENS4_6LayoutINS5_IJNS5_IJNS5_IJNSA_ILi32EEENSA_ILi4EEEEEEiEEESQ_NS5_IJSC_iEEEEEENS5_IJNS5_IJNS5_IJNSA_ILi16EEESO_EEEiEEENS5_IJNS5_IJNSA_ILi0EEESC_EEENSA_ILi512EEEEEENS5_IJSW_iEEEEEEEEEEESK_S13_NS4_8TiledMMAINS4_8MMA_AtomIJNS4_27SM100_MMA_MXF8F6F4_2x1SM_SSISI_SI_fSJ_Li256ELi64ELNS4_4UMMA5MajorE0ELS18_0ELNS17_7ScaleInE0ELS19_0EEEEEENSM_INS5_IJSC_SC_SC_EEENS5_IJSW_SW_SW_EEEEENS5_IJNS4_10UnderscoreES1F_S1F_EEEEENS5_IJNS4_18SM100_TMA_2SM_LOADES1I_EEENS5_IJNS4_14ComposedLayoutINS4_7SwizzleILi3ELi4ELi3EEENS4_18smem_ptr_flag_bitsILi8EEENSM_INS5_IJNSA_ILi8EEENSA_ILi128EEEEEENS5_IJS1Q_SC_EEEEEEENSM_INS5_IJNS5_IJNS5_IJSP_SC_EEENS5_IJSN_SC_EEEEEESC_NS5_IJSO_SB_EEEEEENS5_IJNS5_IJNS5_IJSU_SY_EEESX_EEESW_NS5_IJSC_SY_EEEEEEEEEEEvNS4_8identityENS5_IJS1I_NS4_28SM100_TMA_2SM_LOAD_MULTICASTEEEES25_vS26_EENS_8epilogue10collective18CollectiveEpilogueINS2A_23Sm100TmaWarpSpecializedILi3ELi2ELi32ELb1ELb0EEEJNS5_IJS1Q_SG_SF_EEENS5_IJNSM_IS1Q_SC_EENSM_ISN_SC_EEEEENS_10bfloat16_tESL_S2J_SL_NS2A_6fusion15FusionCallbacksIS2E_NS2K_17LinearCombinationIS2J_fS2J_fLNS_15FloatRoundStyleE2EEES2F_S2I_JEEENS4_5SM1004TMEM4LOAD26SM100_TMEM_LOAD_32dp32b32xENS4_13SM90_TMA_LOADENS1K_INS1L_ILi2ELi4ELi3EEENS1N_ILi16EEENSM_INS5_IJS1P_SN_EEES1W_EEEENS4_39AutoVectorizingCopyWithAssumedAlignmentILi128EEENS4_14SM90_TMA_STOREES2Z_S31_S31_EEEvvEEEEvNT_6ParamsE,"a",@progbits
	.sectionflags	@""
	.align	4
.nv.constant0._ZN7cutlass13device_kernelINS_4gemm6kernel13GemmUniversalIN4cute5tupleIJiiiiEEENS1_10collective13CollectiveMmaINS1_46MainloopSm100TmaUmmaWarpSpecializedBlockScaledILi4ELi2ELi2ENS5_IJNS4_1CILi2EEENSA_ILi1EEESC_EEEEENS5_IJNSA_ILi256EEENSA_ILi64EEESF_EEENS5_IJNS_12float_e5m2_tENS_13float_ue8m0_tEEEENS5_IJNS5_IJlSC_lEEENS4_6LayoutINS5_IJNS5_IJNS5_IJNSA_ILi32EEENSA_ILi4EEEEEEiEEESQ_NS5_IJSC_iEEEEEENS5_IJNS5_IJNS5_IJNSA_ILi16EEESO_EEEiEEENS5_IJNS5_IJNSA_ILi0EEESC_EEENSA_ILi512EEEEEENS5_IJSW_iEEEEEEEEEEESK_S13_NS4_8TiledMMAINS4_8MMA_AtomIJNS4_27SM100_MMA_MXF8F6F4_2x1SM_SSISI_SI_fSJ_Li256ELi64ELNS4_4UMMA5MajorE0ELS18_0ELNS17_7ScaleInE0ELS19_0EEEEEENSM_INS5_IJSC_SC_SC_EEENS5_IJSW_SW_SW_EEEEENS5_IJNS4_10UnderscoreES1F_S1F_EEEEENS5_IJNS4_18SM100_TMA_2SM_LOADES1I_EEENS5_IJNS4_14ComposedLayoutINS4_7SwizzleILi3ELi4ELi3EEENS4_18smem_ptr_flag_bitsILi8EEENSM_INS5_IJNSA_ILi8EEENSA_ILi128EEEEEENS5_IJS1Q_SC_EEEEEEENSM_INS5_IJNS5_IJNS5_IJSP_SC_EEENS5_IJSN_SC_EEEEEESC_NS5_IJSO_SB_EEEEEENS5_IJNS5_IJNS5_IJSU_SY_EEESX_EEESW_NS5_IJSC_SY_EEEEEEEEEEEvNS4_8identityENS5_IJS1I_NS4_28SM100_TMA_2SM_LOAD_MULTICASTEEEES25_vS26_EENS_8epilogue10collective18CollectiveEpilogueINS2A_23Sm100TmaWarpSpecializedILi3ELi2ELi32ELb1ELb0EEEJNS5_IJS1Q_SG_SF_EEENS5_IJNSM_IS1Q_SC_EENSM_ISN_SC_EEEEENS_10bfloat16_tESL_S2J_SL_NS2A_6fusion15FusionCallbacksIS2E_NS2K_17LinearCombinationIS2J_fS2J_fLNS_15FloatRoundStyleE2EEES2F_S2I_JEEENS4_5SM1004TMEM4LOAD26SM100_TMEM_LOAD_32dp32b32xENS4_13SM90_TMA_LOADENS1K_INS1L_ILi2ELi4ELi3EEENS1N_ILi16EEENSM_INS5_IJS1P_SN_EEES1W_EEEENS4_39AutoVectorizingCopyWithAssumedAlignmentILi128EEENS4_14SM90_TMA_STOREES2Z_S31_S31_EEEvvEEEEvNT_6ParamsE:
	.zero		3968


//--------------------- SYMBOLS --------------------------

	.type		.nv.reservedSmem.offset0,@object
	.size		.nv.reservedSmem.offset0,0x4
	.type		.nv.reservedSmem.cap,@object
	.size		.nv.reservedSmem.cap,0x4
	.type		__assertfail,@function
